	.target	sm_80

	.elftype	@"ET_EXEC"


//--------------------- .note.nv.tkinfo           --------------------------
	.section	.note.nv.tkinfo,"",@"SHT_NOTE"
	.sectionflags	@"SHF_NOTE_NV_TKINFO"
	.tkinfo
        /*0018*/ 	.word	0x00000002
        /*0030*/ 	.string	""
        /*0030*/ 	.string	"ptxas"
        /*0030*/ 	.string	"Cuda compilation tools, release 13.0, V13.0.88"
        /*0030*/ 	.string	"Build cuda_13.0.r13.0/compiler.36424714_0"
        /*0030*/ 	.string	"-v  -suppress-debug-info  -lineinfo  -arch sm_80 "



//--------------------- .note.nv.cuinfo           --------------------------
	.section	.note.nv.cuinfo,"",@"SHT_NOTE"
	.sectionflags	@"SHF_NOTE_NV_CUINFO"
        /*0018*/ 	.short	0x0002
        /*001a*/ 	.short	0x0050
        /*001c*/ 	.short	0x0082
	.zero		2


//--------------------- .nv.info                  --------------------------
	.section	.nv.info,"",@"SHT_CUDA_INFO"
	.align	4


	//----- nvinfo : EIATTR_REGCOUNT
	.align		4
        /*0000*/ 	.byte	0x04, 0x2f
        /*0002*/ 	.short	(.L_2 - .L_1)
	.align		4
.L_1:
        /*0004*/ 	.word	index@(attn_fwd)
        /*0008*/ 	.word	0x000000bb


	//----- nvinfo : EIATTR_FRAME_SIZE
	.align		4
.L_2:
        /*000c*/ 	.byte	0x04, 0x11
        /*000e*/ 	.short	(.L_4 - .L_3)
	.align		4
.L_3:
        /*0010*/ 	.word	index@(attn_fwd)
        /*0014*/ 	.word	0x00000000


	//----- nvinfo : EIATTR_MIN_STACK_SIZE
	.align		4
.L_4:
        /*0018*/ 	.byte	0x04, 0x12
        /*001a*/ 	.short	(.L_6 - .L_5)
	.align		4
.L_5:
        /*001c*/ 	.word	index@(attn_fwd)
        /*0020*/ 	.word	0x00000000
.L_6:


//--------------------- .nv.info.attn_fwd         --------------------------
	.section	.nv.info.attn_fwd,"",@"SHT_CUDA_INFO"
	.sectionflags	@""
	.align	4


	//----- nvinfo : EIATTR_CUDA_API_VERSION
	.align		4
        /*0000*/ 	.byte	0x04, 0x37
        /*0002*/ 	.short	(.L_8 - .L_7)
.L_7:
        /*0004*/ 	.word	0x00000082


	//----- nvinfo : EIATTR_SW2861232_WAR
	.align		4
.L_8:
        /*0008*/ 	.byte	0x01, 0x35
	.zero		2


	//----- nvinfo : EIATTR_PARAM_CBANK
	.align		4
        /*000c*/ 	.byte	0x04, 0x0a
        /*000e*/ 	.short	(.L_10 - .L_9)
	.align		4
.L_9:
        /*0010*/ 	.word	index@(.nv.constant0.attn_fwd)
        /*0014*/ 	.short	0x0160
        /*0016*/ 	.short	0x0088


	//----- nvinfo : EIATTR_CBANK_PARAM_SIZE
	.align		4
.L_10:
        /*0018*/ 	.byte	0x03, 0x19
        /*001a*/ 	.short	0x0088


	//----- nvinfo : EIATTR_KPARAM_INFO
	.align		4
        /*001c*/ 	.byte	0x04, 0x17
        /*001e*/ 	.short	(.L_12 - .L_11)
.L_11:
        /*0020*/ 	.word	0x00000000
        /*0024*/ 	.short	0x0019
        /*0026*/ 	.short	0x0080
        /*0028*/ 	.byte	0x00, 0xf4, 0x21, 0x00


	//----- nvinfo : EIATTR_KPARAM_INFO
	.align		4
.L_12:
        /*002c*/ 	.byte	0x04, 0x17
        /*002e*/ 	.short	(.L_14 - .L_13)
.L_13:
        /*0030*/ 	.word	0x00000000
        /*0034*/ 	.short	0x0018
        /*0036*/ 	.short	0x0078
        /*0038*/ 	.byte	0x00, 0xf4, 0x21, 0x00


	//----- nvinfo : EIATTR_KPARAM_INFO
	.align		4
.L_14:
        /*003c*/ 	.byte	0x04, 0x17
        /*003e*/ 	.short	(.L_16 - .L_15)
.L_15:
        /*0040*/ 	.word	0x00000000
        /*0044*/ 	.short	0x0017
        /*0046*/ 	.short	0x0070
        /*0048*/ 	.byte	0x00, 0xf0, 0x11, 0x00


	//----- nvinfo : EIATTR_KPARAM_INFO
	.align		4
.L_16:
        /*004c*/ 	.byte	0x04, 0x17
        /*004e*/ 	.short	(.L_18 - .L_17)
.L_17:
        /*0050*/ 	.word	0x00000000
        /*0054*/ 	.short	0x0016
        /*0056*/ 	.short	0x006c
        /*0058*/ 	.byte	0x00, 0xf0, 0x11, 0x00


	//----- nvinfo : EIATTR_KPARAM_INFO
	.align		4
.L_18:
        /*005c*/ 	.byte	0x04, 0x17
        /*005e*/ 	.short	(.L_20 - .L_19)
.L_19:
        /*0060*/ 	.word	0x00000000
        /*0064*/ 	.short	0x0015
        /*0066*/ 	.short	0x0068
        /*0068*/ 	.byte	0x00, 0xf0, 0x11, 0x00


	//----- nvinfo : EIATTR_KPARAM_INFO
	.align		4
.L_20:
        /*006c*/ 	.byte	0x04, 0x17
        /*006e*/ 	.short	(.L_22 - .L_21)
.L_21:
        /*0070*/ 	.word	0x00000000
        /*0074*/ 	.short	0x0014
        /*0076*/ 	.short	0x0064
        /*0078*/ 	.byte	0x00, 0xf0, 0x11, 0x00


	//----- nvinfo : EIATTR_KPARAM_INFO
	.align		4
.L_22:
        /*007c*/ 	.byte	0x04, 0x17
        /*007e*/ 	.short	(.L_24 - .L_23)
.L_23:
        /*0080*/ 	.word	0x00000000
        /*0084*/ 	.short	0x0013
        /*0086*/ 	.short	0x0060
        /*0088*/ 	.byte	0x00, 0xf0, 0x11, 0x00


	//----- nvinfo : EIATTR_KPARAM_INFO
	.align		4
.L_24:
        /*008c*/ 	.byte	0x04, 0x17
        /*008e*/ 	.short	(.L_26 - .L_25)
.L_25:
        /*0090*/ 	.word	0x00000000
        /*0094*/ 	.short	0x0012
        /*0096*/ 	.short	0x005c
        /*0098*/ 	.byte	0x00, 0xf0, 0x11, 0x00


	//----- nvinfo : EIATTR_KPARAM_INFO
	.align		4
.L_26:
        /*009c*/ 	.byte	0x04, 0x17
        /*009e*/ 	.short	(.L_28 - .L_27)
.L_27:
        /*00a0*/ 	.word	0x00000000
        /*00a4*/ 	.short	0x0011
        /*00a6*/ 	.short	0x0058
        /*00a8*/ 	.byte	0x00, 0xf0, 0x11, 0x00


	//----- nvinfo : EIATTR_KPARAM_INFO
	.align		4
.L_28:
        /*00ac*/ 	.byte	0x04, 0x17
        /*00ae*/ 	.short	(.L_30 - .L_29)
.L_29:
        /*00b0*/ 	.word	0x00000000
        /*00b4*/ 	.short	0x0010
        /*00b6*/ 	.short	0x0054
        /*00b8*/ 	.byte	0x00, 0xf0, 0x11, 0x00


	//----- nvinfo : EIATTR_KPARAM_INFO
	.align		4
.L_30:
        /*00bc*/ 	.byte	0x04, 0x17
        /*00be*/ 	.short	(.L_32 - .L_31)
.L_31:
        /*00c0*/ 	.word	0x00000000
        /*00c4*/ 	.short	0x000f
        /*00c6*/ 	.short	0x0050
        /*00c8*/ 	.byte	0x00, 0xf0, 0x11, 0x00


	//----- nvinfo : EIATTR_KPARAM_INFO
	.align		4
.L_32:
        /*00cc*/ 	.byte	0x04, 0x17
        /*00ce*/ 	.short	(.L_34 - .L_33)
.L_33:
        /*00d0*/ 	.word	0x00000000
        /*00d4*/ 	.short	0x000e
        /*00d6*/ 	.short	0x004c
        /*00d8*/ 	.byte	0x00, 0xf0, 0x11, 0x00


	//----- nvinfo : EIATTR_KPARAM_INFO
	.align		4
.L_34:
        /*00dc*/ 	.byte	0x04, 0x17
        /*00de*/ 	.short	(.L_36 - .L_35)
.L_35:
        /*00e0*/ 	.word	0x00000000
        /*00e4*/ 	.short	0x000d
        /*00e6*/ 	.short	0x0048
        /*00e8*/ 	.byte	0x00, 0xf0, 0x11, 0x00


	//----- nvinfo : EIATTR_KPARAM_INFO
	.align		4
.L_36:
        /*00ec*/ 	.byte	0x04, 0x17
        /*00ee*/ 	.short	(.L_38 - .L_37)
.L_37:
        /*00f0*/ 	.word	0x00000000
        /*00f4*/ 	.short	0x000c
        /*00f6*/ 	.short	0x0044
        /*00f8*/ 	.byte	0x00, 0xf0, 0x11, 0x00


	//----- nvinfo : EIATTR_KPARAM_INFO
	.align		4
.L_38:
        /*00fc*/ 	.byte	0x04, 0x17
        /*00fe*/ 	.short	(.L_40 - .L_39)
.L_39:
        /*0100*/ 	.word	0x00000000
        /*0104*/ 	.short	0x000b
        /*0106*/ 	.short	0x0040
        /*0108*/ 	.byte	0x00, 0xf0, 0x11, 0x00


	//----- nvinfo : EIATTR_KPARAM_INFO
	.align		4
.L_40:
        /*010c*/ 	.byte	0x04, 0x17
        /*010e*/ 	.short	(.L_42 - .L_41)
.L_41:
        /*0110*/ 	.word	0x00000000
        /*0114*/ 	.short	0x000a
        /*0116*/ 	.short	0x003c
        /*0118*/ 	.byte	0x00, 0xf0, 0x11, 0x00


	//----- nvinfo : EIATTR_KPARAM_INFO
	.align		4
.L_42:
        /*011c*/ 	.byte	0x04, 0x17
        /*011e*/ 	.short	(.L_44 - .L_43)
.L_43:
        /*0120*/ 	.word	0x00000000
        /*0124*/ 	.short	0x0009
        /*0126*/ 	.short	0x0038
        /*0128*/ 	.byte	0x00, 0xf0, 0x11, 0x00


	//----- nvinfo : EIATTR_KPARAM_INFO
	.align		4
.L_44:
        /*012c*/ 	.byte	0x04, 0x17
        /*012e*/ 	.short	(.L_46 - .L_45)
.L_45:
        /*0130*/ 	.word	0x00000000
        /*0134*/ 	.short	0x0008
        /*0136*/ 	.short	0x0034
        /*0138*/ 	.byte	0x00, 0xf0, 0x11, 0x00


	//----- nvinfo : EIATTR_KPARAM_INFO
	.align		4
.L_46:
        /*013c*/ 	.byte	0x04, 0x17
        /*013e*/ 	.short	(.L_48 - .L_47)
.L_47:
        /*0140*/ 	.word	0x00000000
        /*0144*/ 	.short	0x0007
        /*0146*/ 	.short	0x0030
        /*0148*/ 	.byte	0x00, 0xf0, 0x11, 0x00


	//----- nvinfo : EIATTR_KPARAM_INFO
	.align		4
.L_48:
        /*014c*/ 	.byte	0x04, 0x17
        /*014e*/ 	.short	(.L_50 - .L_49)
.L_49:
        /*0150*/ 	.word	0x00000000
        /*0154*/ 	.short	0x0006
        /*0156*/ 	.short	0x002c
        /*0158*/ 	.byte	0x00, 0xf0, 0x11, 0x00


	//----- nvinfo : EIATTR_KPARAM_INFO
	.align		4
.L_50:
        /*015c*/ 	.byte	0x04, 0x17
        /*015e*/ 	.short	(.L_52 - .L_51)
.L_51:
        /*0160*/ 	.word	0x00000000
        /*0164*/ 	.short	0x0005
        /*0166*/ 	.short	0x0028
        /*0168*/ 	.byte	0x00, 0xf0, 0x11, 0x00


	//----- nvinfo : EIATTR_KPARAM_INFO
	.align		4
.L_52:
        /*016c*/ 	.byte	0x04, 0x17
        /*016e*/ 	.short	(.L_54 - .L_53)
.L_53:
        /*0170*/ 	.word	0x00000000
        /*0174*/ 	.short	0x0004
        /*0176*/ 	.short	0x0020
        /*0178*/ 	.byte	0x00, 0xf4, 0x21, 0x00


	//----- nvinfo : EIATTR_KPARAM_INFO
	.align		4
.L_54:
        /*017c*/ 	.byte	0x04, 0x17
        /*017e*/ 	.short	(.L_56 - .L_55)
.L_55:
        /*0180*/ 	.word	0x00000000
        /*0184*/ 	.short	0x0003
        /*0186*/ 	.short	0x0018
        /*0188*/ 	.byte	0x00, 0xf4, 0x21, 0x00


	//----- nvinfo : EIATTR_KPARAM_INFO
	.align		4
.L_56:
        /*018c*/ 	.byte	0x04, 0x17
        /*018e*/ 	.short	(.L_58 - .L_57)
.L_57:
        /*0190*/ 	.word	0x00000000
        /*0194*/ 	.short	0x0002
        /*0196*/ 	.short	0x0010
        /*0198*/ 	.byte	0x00, 0xf4, 0x21, 0x00


	//----- nvinfo : EIATTR_KPARAM_INFO
	.align		4
.L_58:
        /*019c*/ 	.byte	0x04, 0x17
        /*019e*/ 	.short	(.L_60 - .L_59)
.L_59:
        /*01a0*/ 	.word	0x00000000
        /*01a4*/ 	.short	0x0001
        /*01a6*/ 	.short	0x0008
        /*01a8*/ 	.byte	0x00, 0xf4, 0x21, 0x00


	//----- nvinfo : EIATTR_KPARAM_INFO
	.align		4
.L_60:
        /*01ac*/ 	.byte	0x04, 0x17
        /*01ae*/ 	.short	(.L_62 - .L_61)
.L_61:
        /*01b0*/ 	.word	0x00000000
        /*01b4*/ 	.short	0x0000
        /*01b6*/ 	.short	0x0000
        /*01b8*/ 	.byte	0x00, 0xf4, 0x21, 0x00


	//----- nvinfo : EIATTR_MAXREG_COUNT
	.align		4
.L_62:
        /*01bc*/ 	.byte	0x03, 0x1b
        /*01be*/ 	.short	0x00ff


	//----- nvinfo : EIATTR_NUM_BARRIERS
	.align		4
        /*01c0*/ 	.byte	0x02, 0x4c
        /*01c2*/ 	.byte	0x01
	.zero		1


	//----- nvinfo : EIATTR_MERCURY_ISA_VERSION
	.align		4
        /*01c4*/ 	.byte	0x03, 0x5f
        /*01c6*/ 	.short	0x0000


	//----- nvinfo : EIATTR_COOP_GROUP_MASK_REGIDS
	.align		4
        /*01c8*/ 	.byte	0x04, 0x29
        /*01ca*/ 	.short	(.L_64 - .L_63)


	//   ....[0]....
.L_63:
        /*01cc*/ 	.word	0xffffffff


	//   ....[1]....
        /*01d0*/ 	.word	0xffffffff


	//   ....[2]....
        /*01d4*/ 	.word	0xffffffff


	//   ....[3]....
        /*01d8*/ 	.word	0xffffffff


	//   ....[4]....
        /*01dc*/ 	.word	0xffffffff


	//   ....[5]....
        /*01e0*/ 	.word	0xffffffff


	//   ....[6]....
        /*01e4*/ 	.word	0xffffffff


	//   ....[7]....
        /*01e8*/ 	.word	0xffffffff


	//----- nvinfo : EIATTR_COOP_GROUP_INSTR_OFFSETS
	.align		4
.L_64:
        /*01ec*/ 	.byte	0x04, 0x28
        /*01ee*/ 	.short	(.L_66 - .L_65)


	//   ....[0]....
.L_65:
        /*01f0*/ 	.word	0x00002180


	//   ....[1]....
        /*01f4*/ 	.word	0x00002390


	//   ....[2]....
        /*01f8*/ 	.word	0x000023a0


	//   ....[3]....
        /*01fc*/ 	.word	0x000023e0


	//   ....[4]....
        /*0200*/ 	.word	0x00003240


	//   ....[5]....
        /*0204*/ 	.word	0x00003250


	//   ....[6]....
        /*0208*/ 	.word	0x000032b0


	//   ....[7]....
        /*020c*/ 	.word	0x000032d0


	//----- nvinfo : EIATTR_EXIT_INSTR_OFFSETS
	.align		4
.L_66:
        /*0210*/ 	.byte	0x04, 0x1c
        /*0212*/ 	.short	(.L_68 - .L_67)


	//   ....[0]....
.L_67:
        /*0214*/ 	.word	0x00004bf0


	//   ....[1]....
        /*0218*/ 	.word	0x00004c90


	//----- nvinfo : EIATTR_REQNTID
	.align		4
.L_68:
        /*021c*/ 	.byte	0x04, 0x10
        /*021e*/ 	.short	(.L_70 - .L_69)
.L_69:
        /*0220*/ 	.word	0x00000100
        /*0224*/ 	.word	0x00000001
        /*0228*/ 	.word	0x00000001
.L_70:


//--------------------- .nv.callgraph             --------------------------
	.section	.nv.callgraph,"",@"SHT_CUDA_CALLGRAPH"
	.align	4
	.sectionentsize	8
	.align		4
        /*0000*/ 	.word	0x00000000
	.align		4
        /*0004*/ 	.word	0xffffffff
	.align		4
        /*0008*/ 	.word	0x00000000
	.align		4
        /*000c*/ 	.word	0xfffffffe
	.align		4
        /*0010*/ 	.word	0x00000000
	.align		4
        /*0014*/ 	.word	0xfffffffd
	.align		4
        /*0018*/ 	.word	0x00000000
	.align		4
        /*001c*/ 	.word	0xfffffffc


//--------------------- .nv.rel.action            --------------------------
	.section	.nv.rel.action,"",@"SHT_CUDA_RELOCINFO"
	.align	8
	.sectionentsize	8
        /*0000*/ 	.byte	0x73, 0x00, 0x00, 0x00, 0x00, 0x00, 0x00, 0x00, 0x00, 0x00, 0x00, 0x11, 0x25, 0x00, 0x05, 0x36


//--------------------- .nv.constant4             --------------------------
	.section	.nv.constant4,"a",@progbits
	.align	8
	.align		8
.nv.constant4:
        /*0000*/ 	.dword	_$_str


//--------------------- .nv.constant0.attn_fwd    --------------------------
	.section	.nv.constant0.attn_fwd,"a",@progbits
	.sectionflags	@""
	.align	4
.nv.constant0.attn_fwd:
	.zero		488


//--------------------- .text.attn_fwd            --------------------------
	.section	.text.attn_fwd,"ax",@progbits
	.sectioninfo	@"SHI_REGISTERS=187"
	.align	128
        .global         attn_fwd
        .type           attn_fwd,@function
        .size           attn_fwd,(.L_x_4 - attn_fwd)
        .other          attn_fwd,@"STO_CUDA_ENTRY STV_DEFAULT"
attn_fwd:
.text.attn_fwd:
[----:B------:R-:W-:Y:S02]  /*0000*/  MOV R1, c[0x0][0x28] ;  /* 0x00000a0000017a02 */ /* 0x000fe40000000f00 */
[----:B------:R-:W0:Y:S01]  /*0010*/  S2R R0, SR_TID.X ;  /* 0x0000000000007919 */ /* 0x000e220000002100 */
[----:B------:R-:W-:Y:S01]  /*0020*/  MOV R54, c[0x0][0x198] ;  /* 0x0000660000367a02 */ /* 0x000fe20000000f00 */
[----:B------:R-:W-:Y:S02]  /*0030*/  ULDC.64 UR4, c[0x0][0x118] ;  /* 0x0000460000047ab9 */ /* 0x000fe40000000a00 */
[----:B------:R-:W1:Y:S04]  /*0040*/  S2R R3, SR_CTAID.X ;  /* 0x0000000000037919 */ /* 0x000e680000002500 */
[----:B------:R-:W2:Y:S01]  /*0050*/  S2R R2, SR_CTAID.Y ;  /* 0x0000000000027919 */ /* 0x000ea20000002600 */
[----:B0-----:R-:W-:Y:S02]  /*0060*/  LOP3.LUT R20, R0, 0x7f, RZ, 0xc0, !PT ;  /* 0x0000007f00147812 */ /* 0x001fe400078ec0ff */
[----:B------:R-:W-:-:S03]  /*0070*/  SHF.R.U32.HI R4, RZ, 0x7, R0 ;  /* 0x00000007ff047819 */ /* 0x000fc60000011600 */
[----:B-1----:R-:W-:Y:S01]  /*0080*/  IMAD R3, R3, 0x80, R20 ;  /* 0x0000008003037824 */ /* 0x002fe200078e0214 */
[----:B------:R-:W-:Y:S01]  /*0090*/  SGXT.U32 R4, R4, 0x1 ;  /* 0x000000010404781a */ /* 0x000fe20000000000 */
[----:B--2---:R-:W-:Y:S02]  /*00a0*/  IMAD R5, R2, c[0x0][0x190], RZ ;  /* 0x0000640002057a24 */ /* 0x004fe400078e02ff */
[----:B------:R-:W-:Y:S02]  /*00b0*/  IMAD R7, R3, c[0x0][0x194], RZ ;  /* 0x0000650003077a24 */ /* 0x000fe400078e02ff */
[----:B------:R-:W-:Y:S02]  /*00c0*/  IMAD.SHL.U32 R6, R5, 0x2, RZ ;  /* 0x0000000205067824 */ /* 0x000fe400078e00ff */
[----:B------:R-:W-:Y:S01]  /*00d0*/  IMAD R10, R4, c[0x0][0x198], RZ ;  /* 0x00006600040a7a24 */ /* 0x000fe200078e02ff */
[----:B------:R-:W-:Y:S01]  /*00e0*/  SHF.L.U32 R9, R7, 0x1, RZ ;  /* 0x0000000107097819 */ /* 0x000fe200000006ff */
[----:B------:R-:W-:-:S03]  /*00f0*/  IMAD.HI R5, R5, 0x2, RZ ;  /* 0x0000000205057827 */ /* 0x000fc600078e02ff */
[----:B------:R-:W-:Y:S01]  /*0100*/  IADD3 R50, P0, P1, R9, c[0x0][0x160], R6 ;  /* 0x0000580009327a10 */ /* 0x000fe2000791e006 */
[----:B------:R-:W-:-:S04]  /*0110*/  IMAD.HI R8, R7, 0x2, RZ ;  /* 0x0000000207087827 */ /* 0x000fc800078e02ff */
[----:B------:R-:W-:Y:S01]  /*0120*/  IMAD R9, R54, 0x2, R10 ;  /* 0x0000000236097824 */ /* 0x000fe200078e020a */
[----:B------:R-:W-:Y:S02]  /*0130*/  IADD3.X R52, R8, c[0x0][0x164], R5, P0, P1 ;  /* 0x0000590008347a10 */ /* 0x000fe400007e2405 */
[----:B------:R-:W-:Y:S02]  /*0140*/  LEA R6, P0, R10, R50, 0x1 ;  /* 0x000000320a067211 */ /* 0x000fe400078008ff */
[----:B------:R-:W-:Y:S02]  /*0150*/  LEA R5, R54, R9, 0x1 ;  /* 0x0000000936057211 */ /* 0x000fe400078e08ff */
[----:B------:R-:W-:Y:S02]  /*0160*/  LEA.HI.X.SX32 R7, R10, R52, 0x1, P0 ;  /* 0x000000340a077211 */ /* 0x000fe400000f0eff */
[-C--:B------:R-:W-:Y:S01]  /*0170*/  LEA R10, P0, R5, R50.reuse, 0x1 ;  /* 0x00000032050a7211 */ /* 0x080fe200078008ff */
[----:B------:R-:W-:Y:S01]  /*0180*/  IMAD R13, R54, 0x2, R5 ;  /* 0x00000002360d7824 */ /* 0x000fe200078e0205 */
[----:B------:R-:W-:Y:S01]  /*0190*/  LEA R8, P1, R9, R50, 0x1 ;  /* 0x0000003209087211 */ /* 0x000fe200078208ff */
[----:B------:R0:W2:Y:S01]  /*01a0*/  LDG.E.U16 R24, [R6.64] ;  /* 0x0000000406187981 */ /* 0x0000a2000c1e1500 */
[----:B------:R-:W-:-:S02]  /*01b0*/  LEA.HI.X.SX32 R11, R5, R52, 0x1, P0 ;  /* 0x00000034050b7211 */ /* 0x000fc400000f0eff */
[C---:B------:R-:W-:Y:S02]  /*01c0*/  LEA R5, R54.reuse, R13, 0x1 ;  /* 0x0000000d36057211 */ /* 0x040fe400078e08ff */
[----:B------:R-:W-:Y:S01]  /*01d0*/  LEA.HI.X.SX32 R9, R9, R52, 0x1, P1 ;  /* 0x0000003409097211 */ /* 0x000fe200008f0eff */
[----:B------:R1:W3:Y:S01]  /*01e0*/  LDG.E.U16 R26, [R10.64] ;  /* 0x000000040a1a7981 */ /* 0x0002e2000c1e1500 */
[-C--:B------:R-:W-:Y:S01]  /*01f0*/  LEA R12, P0, R13, R50.reuse, 0x1 ;  /* 0x000000320d0c7211 */ /* 0x080fe200078008ff */
[----:B------:R-:W-:Y:S01]  /*0200*/  IMAD R17, R54, 0x2, R5 ;  /* 0x0000000236117824 */ /* 0x000fe200078e0205 */
[----:B------:R-:W-:Y:S01]  /*0210*/  LEA R14, P1, R5, R50, 0x1 ;  /* 0x00000032050e7211 */ /* 0x000fe200078208ff */
[----:B------:R4:W5:Y:S01]  /*0220*/  LDG.E.U16 R25, [R8.64] ;  /* 0x0000000408197981 */ /* 0x000962000c1e1500 */
[-C--:B------:R-:W-:Y:S02]  /*0230*/  LEA.HI.X.SX32 R13, R13, R52.reuse, 0x1, P0 ;  /* 0x000000340d0d7211 */ /* 0x080fe400000f0eff */
[----:B------:R-:W-:-:S02]  /*0240*/  LEA.HI.X.SX32 R15, R5, R52, 0x1, P1 ;  /* 0x00000034050f7211 */ /* 0x000fc400008f0eff */
[C---:B------:R-:W-:Y:S01]  /*0250*/  LEA R16, P0, R17.reuse, R50, 0x1 ;  /* 0x0000003211107211 */ /* 0x040fe200078008ff */
[----:B------:R1:W3:Y:S01]  /*0260*/  LDG.E.U16 R27, [R12.64] ;  /* 0x000000040c1b7981 */ /* 0x0002e2000c1e1500 */
[C---:B------:R-:W-:Y:S02]  /*0270*/  LEA R5, R54.reuse, R17, 0x1 ;  /* 0x0000001136057211 */ /* 0x040fe400078e08ff */
[----:B------:R-:W-:Y:S01]  /*0280*/  LEA.HI.X.SX32 R17, R17, R52, 0x1, P0 ;  /* 0x0000003411117211 */ /* 0x000fe200000f0eff */
[----:B------:R1:W3:Y:S01]  /*0290*/  LDG.E.U16 R28, [R14.64] ;  /* 0x000000040e1c7981 */ /* 0x0002e2000c1e1500 */
[C---:B0-----:R-:W-:Y:S01]  /*02a0*/  LEA R6, P0, R5.reuse, R50, 0x1 ;  /* 0x0000003205067211 */ /* 0x041fe200078008ff */
[----:B----4-:R-:W-:Y:S02]  /*02b0*/  IMAD R9, R54, 0x2, R5 ;  /* 0x0000000236097824 */ /* 0x010fe400078e0205 */
[----:B------:R0:W4:Y:S01]  /*02c0*/  LDG.E.U16 R29, [R16.64] ;  /* 0x00000004101d7981 */ /* 0x000122000c1e1500 */
[----:B------:R-:W-:-:S02]  /*02d0*/  LEA.HI.X.SX32 R7, R5, R52, 0x1, P0 ;  /* 0x0000003405077211 */ /* 0x000fc400000f0eff */
[C---:B------:R-:W-:Y:S02]  /*02e0*/  LEA R5, R54.reuse, R9, 0x1 ;  /* 0x0000000936057211 */ /* 0x040fe400078e08ff */
[-C--:B------:R-:W-:Y:S01]  /*02f0*/  LEA R8, P0, R9, R50.reuse, 0x1 ;  /* 0x0000003209087211 */ /* 0x080fe200078008ff */
[----:B------:R0:W4:Y:S01]  /*0300*/  LDG.E.U16 R30, [R6.64] ;  /* 0x00000004061e7981 */ /* 0x000122000c1e1500 */
[----:B-1----:R-:W-:Y:S01]  /*0310*/  LEA R10, P1, R5, R50, 0x1 ;  /* 0x00000032050a7211 */ /* 0x002fe200078208ff */
[----:B------:R-:W-:Y:S01]  /*0320*/  IMAD R18, R54, 0x2, R5 ;  /* 0x0000000236127824 */ /* 0x000fe200078e0205 */
[-C--:B------:R-:W-:Y:S02]  /*0330*/  LEA.HI.X.SX32 R9, R9, R52.reuse, 0x1, P0 ;  /* 0x0000003409097211 */ /* 0x080fe400000f0eff */
[----:B------:R-:W-:Y:S02]  /*0340*/  LEA.HI.X.SX32 R11, R5, R52, 0x1, P1 ;  /* 0x00000034050b7211 */ /* 0x000fe400008f0eff */
[----:B------:R-:W-:Y:S01]  /*0350*/  LEA R12, P0, R18, R50, 0x1 ;  /* 0x00000032120c7211 */ /* 0x000fe200078008ff */
[----:B------:R1:W4:Y:S01]  /*0360*/  LDG.E.U16 R31, [R8.64] ;  /* 0x00000004081f7981 */ /* 0x000322000c1e1500 */
[----:B------:R-:W-:-:S02]  /*0370*/  LEA R5, R54, R18, 0x1 ;  /* 0x0000001236057211 */ /* 0x000fc400078e08ff */
[----:B------:R-:W-:Y:S01]  /*0380*/  LEA.HI.X.SX32 R13, R18, R52, 0x1, P0 ;  /* 0x00000034120d7211 */ /* 0x000fe200000f0eff */
[----:B------:R1:W4:Y:S01]  /*0390*/  LDG.E.U16 R32, [R10.64] ;  /* 0x000000040a207981 */ /* 0x000322000c1e1500 */
[C---:B------:R-:W-:Y:S01]  /*03a0*/  LEA R14, P0, R5.reuse, R50, 0x1 ;  /* 0x00000032050e7211 */ /* 0x040fe200078008ff */
[C---:B0-----:R-:W-:Y:S02]  /*03b0*/  IMAD R17, R54.reuse, 0x2, R5 ;  /* 0x0000000236117824 */ /* 0x041fe400078e0205 */
[----:B------:R0:W5:Y:S01]  /*03c0*/  LDG.E.U16 R33, [R12.64] ;  /* 0x000000040c217981 */ /* 0x000162000c1e1500 */
[----:B------:R-:W-:Y:S02]  /*03d0*/  LEA.HI.X.SX32 R15, R5, R52, 0x1, P0 ;  /* 0x00000034050f7211 */ /* 0x000fe400000f0eff */
[C---:B------:R-:W-:Y:S02]  /*03e0*/  LEA R5, R54.reuse, R17, 0x1 ;  /* 0x0000001136057211 */ /* 0x040fe400078e08ff */
[-C--:B------:R-:W-:Y:S01]  /*03f0*/  LEA R6, P0, R17, R50.reuse, 0x1 ;  /* 0x0000003211067211 */ /* 0x080fe200078008ff */
[----:B------:R0:W5:Y:S01]  /*0400*/  LDG.E.U16 R34, [R14.64] ;  /* 0x000000040e227981 */ /* 0x000162000c1e1500 */
[----:B------:R-:W-:Y:S01]  /*0410*/  LEA R16, P1, R5, R50, 0x1 ;  /* 0x0000003205107211 */ /* 0x000fe200078208ff */
[----:B------:R-:W-:Y:S01]  /*0420*/  IMAD R18, R54, 0x2, R5 ;  /* 0x0000000236127824 */ /* 0x000fe200078e0205 */
[----:B------:R-:W-:-:S02]  /*0430*/  LEA.HI.X.SX32 R7, R17, R52, 0x1, P0 ;  /* 0x0000003411077211 */ /* 0x000fc400000f0eff */
[----:B------:R-:W-:Y:S02]  /*0440*/  LEA.HI.X.SX32 R17, R5, R52, 0x1, P1 ;  /* 0x0000003405117211 */ /* 0x000fe400008f0eff */
[----:B------:R-:W-:Y:S01]  /*0450*/  LEA R5, R54, R18, 0x1 ;  /* 0x0000001236057211 */ /* 0x000fe200078e08ff */
[----:B------:R0:W5:Y:S01]  /*0460*/  LDG.E.U16 R35, [R6.64] ;  /* 0x0000000406237981 */ /* 0x000162000c1e1500 */
[----:B-1----:R-:W-:-:S03]  /*0470*/  LEA R8, P0, R18, R50, 0x1 ;  /* 0x0000003212087211 */ /* 0x002fc600078008ff */
[----:B0-----:R-:W-:Y:S01]  /*0480*/  IMAD R13, R54, 0x2, R5 ;  /* 0x00000002360d7824 */ /* 0x001fe200078e0205 */
[----:B------:R-:W-:Y:S01]  /*0490*/  LEA.HI.X.SX32 R9, R18, R52, 0x1, P0 ;  /* 0x0000003412097211 */ /* 0x000fe200000f0eff */
[----:B------:R0:W5:Y:S01]  /*04a0*/  LDG.E.U16 R36, [R16.64] ;  /* 0x0000000410247981 */ /* 0x000162000c1e1500 */
[C---:B------:R-:W-:Y:S02]  /*04b0*/  LEA R10, P0, R5.reuse, R50, 0x1 ;  /* 0x00000032050a7211 */ /* 0x040fe400078008ff */
[----:B------:R-:W-:Y:S01]  /*04c0*/  LEA R18, R54, R13, 0x1 ;  /* 0x0000000d36127211 */ /* 0x000fe200078e08ff */
[----:B------:R1:W5:Y:S01]  /*04d0*/  LDG.E.U16 R37, [R8.64] ;  /* 0x0000000408257981 */ /* 0x000362000c1e1500 */
[----:B------:R-:W-:-:S03]  /*04e0*/  LEA.HI.X.SX32 R11, R5, R52, 0x1, P0 ;  /* 0x00000034050b7211 */ /* 0x000fc600000f0eff */
[C---:B------:R-:W-:Y:S01]  /*04f0*/  IMAD R5, R54.reuse, 0x2, R18 ;  /* 0x0000000236057824 */ /* 0x040fe200078e0212 */
[----:B------:R-:W-:Y:S01]  /*0500*/  LEA R12, P0, R13, R50, 0x1 ;  /* 0x000000320d0c7211 */ /* 0x000fe200078008ff */
[----:B------:R0:W5:Y:S03]  /*0510*/  LDG.E.U16 R38, [R10.64] ;  /* 0x000000040a267981 */ /* 0x000166000c1e1500 */
[----:B------:R-:W-:-:S05]  /*0520*/  LEA R19, R54, R5, 0x1 ;  /* 0x0000000536137211 */ /* 0x000fca00078e08ff */
[C---:B------:R-:W-:Y:S01]  /*0530*/  IMAD R21, R54.reuse, 0x2, R19 ;  /* 0x0000000236157824 */ /* 0x040fe200078e0213 */
[----:B------:R-:W-:Y:S02]  /*0540*/  LEA.HI.X.SX32 R13, R13, R52, 0x1, P0 ;  /* 0x000000340d0d7211 */ /* 0x000fe400000f0eff */
[C---:B------:R-:W-:Y:S02]  /*0550*/  LEA R6, P0, R5.reuse, R50, 0x1 ;  /* 0x0000003205067211 */ /* 0x040fe400078008ff */
[----:B0-----:R-:W-:Y:S01]  /*0560*/  LEA R17, R54, R21, 0x1 ;  /* 0x0000001536117211 */ /* 0x001fe200078e08ff */
[----:B------:R0:W5:Y:S01]  /*0570*/  LDG.E.U16 R39, [R12.64] ;  /* 0x000000040c277981 */ /* 0x000162000c1e1500 */
[----:B------:R-:W-:Y:S02]  /*0580*/  LEA.HI.X.SX32 R7, R5, R52, 0x1, P0 ;  /* 0x0000003405077211 */ /* 0x000fe400000f0eff */
[-C--:B------:R-:W-:Y:S01]  /*0590*/  LEA R14, P1, R18, R50.reuse, 0x1 ;  /* 0x00000032120e7211 */ /* 0x080fe200078208ff */
[----:B------:R-:W-:Y:S01]  /*05a0*/  IMAD R5, R54, 0x2, R17 ;  /* 0x0000000236057824 */ /* 0x000fe200078e0211 */
[----:B-1----:R-:W-:Y:S01]  /*05b0*/  LEA R8, P0, R19, R50, 0x1 ;  /* 0x0000003213087211 */ /* 0x002fe200078008ff */
[----:B------:R1:W5:Y:S01]  /*05c0*/  LDG.E.U16 R41, [R6.64] ;  /* 0x0000000406297981 */ /* 0x000362000c1e1500 */
[----:B------:R-:W-:-:S02]  /*05d0*/  LEA.HI.X.SX32 R15, R18, R52, 0x1, P1 ;  /* 0x00000034120f7211 */ /* 0x000fc400008f0eff */
[C---:B------:R-:W-:Y:S02]  /*05e0*/  LEA R18, R54.reuse, R5, 0x1 ;  /* 0x0000000536127211 */ /* 0x040fe400078e08ff */
[----:B------:R-:W-:Y:S01]  /*05f0*/  LEA.HI.X.SX32 R9, R19, R52, 0x1, P0 ;  /* 0x0000003413097211 */ /* 0x000fe200000f0eff */
[----:B------:R0:W5:Y:S02]  /*0600*/  LDG.E.U16 R40, [R14.64] ;  /* 0x000000040e287981 */ /* 0x000164000c1e1500 */
[C---:B------:R-:W-:Y:S01]  /*0610*/  IMAD R22, R54.reuse, 0x2, R18 ;  /* 0x0000000236167824 */ /* 0x040fe200078e0212 */
[----:B------:R-:W-:Y:S01]  /*0620*/  LEA R10, P0, R5, R50, 0x1 ;  /* 0x00000032050a7211 */ /* 0x000fe200078008ff */
[----:B------:R1:W5:Y:S03]  /*0630*/  LDG.E.U16 R42, [R8.64] ;  /* 0x00000004082a7981 */ /* 0x000366000c1e1500 */
[----:B0-----:R-:W-:-:S02]  /*0640*/  LEA R15, R54, R22, 0x1 ;  /* 0x00000016360f7211 */ /* 0x001fc400078e08ff */
[----:B------:R-:W-:-:S03]  /*0650*/  LEA.HI.X.SX32 R11, R5, R52, 0x1, P0 ;  /* 0x00000034050b7211 */ /* 0x000fc600000f0eff */
[C---:B------:R-:W-:Y:S01]  /*0660*/  IMAD R5, R54.reuse, 0x2, R15 ;  /* 0x0000000236057824 */ /* 0x040fe200078e020f */
[-C--:B------:R-:W-:Y:S01]  /*0670*/  LEA R16, P1, R17, R50.reuse, 0x1 ;  /* 0x0000003211107211 */ /* 0x080fe200078208ff */
[----:B------:R0:W5:Y:S03]  /*0680*/  LDG.E.U16 R44, [R10.64] ;  /* 0x000000040a2c7981 */ /* 0x000166000c1e1500 */
[----:B-1----:R-:W-:Y:S02]  /*0690*/  LEA R6, R54, R5, 0x1 ;  /* 0x0000000536067211 */ /* 0x002fe400078e08ff */
[----:B------:R-:W-:-:S03]  /*06a0*/  LEA R12, P0, R18, R50, 0x1 ;  /* 0x00000032120c7211 */ /* 0x000fc600078008ff */
[----:B------:R-:W-:Y:S01]  /*06b0*/  IMAD R23, R54, 0x2, R6 ;  /* 0x0000000236177824 */ /* 0x000fe200078e0206 */
[-C--:B------:R-:W-:Y:S02]  /*06c0*/  LEA.HI.X.SX32 R17, R17, R52.reuse, 0x1, P1 ;  /* 0x0000003411117211 */ /* 0x080fe400008f0eff */
[----:B------:R-:W-:Y:S02]  /*06d0*/  LEA.HI.X.SX32 R13, R18, R52, 0x1, P0 ;  /* 0x00000034120d7211 */ /* 0x000fe400000f0eff */
[-C--:B------:R-:W-:Y:S01]  /*06e0*/  LEA R14, P1, R15, R50.reuse, 0x1 ;  /* 0x000000320f0e7211 */ /* 0x080fe200078208ff */
[----:B------:R1:W5:Y:S01]  /*06f0*/  LDG.E.U16 R43, [R16.64] ;  /* 0x00000004102b7981 */ /* 0x000362000c1e1500 */
[----:B------:R-:W-:Y:S02]  /*0700*/  LEA R8, P0, R5, R50, 0x1 ;  /* 0x0000003205087211 */ /* 0x000fe400078008ff */
[----:B------:R-:W-:Y:S01]  /*0710*/  LEA R7, R54, R23, 0x1 ;  /* 0x0000001736077211 */ /* 0x000fe200078e08ff */
[----:B------:R0:W5:Y:S01]  /*0720*/  LDG.E.U16 R45, [R12.64] ;  /* 0x000000040c2d7981 */ /* 0x000162000c1e1500 */
[----:B------:R-:W-:-:S02]  /*0730*/  LEA.HI.X.SX32 R15, R15, R52, 0x1, P1 ;  /* 0x000000340f0f7211 */ /* 0x000fc400008f0eff */
[----:B------:R-:W-:Y:S01]  /*0740*/  LEA.HI.X.SX32 R9, R5, R52, 0x1, P0 ;  /* 0x0000003405097211 */ /* 0x000fe200000f0eff */
[----:B------:R-:W-:Y:S01]  /*0750*/  IMAD R5, R54, 0x2, R7 ;  /* 0x0000000236057824 */ /* 0x000fe200078e0207 */
[CC--:B------:R-:W-:Y:S01]  /*0760*/  LEA R18, P1, R7.reuse, R50.reuse, 0x1 ;  /* 0x0000003207127211 */ /* 0x0c0fe200078208ff */
[----:B------:R0:W5:Y:S01]  /*0770*/  LDG.E.U16 R46, [R14.64] ;  /* 0x000000040e2e7981 */ /* 0x000162000c1e1500 */
[C---:B-1----:R-:W-:Y:S02]  /*0780*/  LEA R16, P0, R6.reuse, R50, 0x1 ;  /* 0x0000003206107211 */ /* 0x042fe400078008ff */
[-C--:B------:R-:W-:Y:S01]  /*0790*/  LEA.HI.X.SX32 R19, R7, R52.reuse, 0x1, P1 ;  /* 0x0000003407137211 */ /* 0x080fe200008f0eff */
[----:B------:R1:W5:Y:S01]  /*07a0*/  LDG.E.U16 R47, [R8.64] ;  /* 0x00000004082f7981 */ /* 0x000362000c1e1500 */
[----:B------:R-:W-:Y:S02]  /*07b0*/  LEA.HI.X.SX32 R17, R6, R52, 0x1, P0 ;  /* 0x0000003406117211 */ /* 0x000fe400000f0eff */
[----:B------:R-:W-:Y:S01]  /*07c0*/  LEA R7, R54, R5, 0x1 ;  /* 0x0000000536077211 */ /* 0x000fe200078e08ff */
[----:B------:R1:W5:Y:S01]  /*07d0*/  LDG.E.U16 R48, [R18.64] ;  /* 0x0000000412307981 */ /* 0x000362000c1e1500 */
[----:B0-----:R-:W-:-:S02]  /*07e0*/  LEA R12, P0, R5, R50, 0x1 ;  /* 0x00000032050c7211 */ /* 0x001fc400078008ff */
[----:B------:R-:W-:Y:S01]  /*07f0*/  LEA R14, P1, R7, R50, 0x1 ;  /* 0x00000032070e7211 */ /* 0x000fe200078208ff */
[----:B------:R-:W5:Y:S01]  /*0800*/  LDG.E.U16 R16, [R16.64] ;  /* 0x0000000410107981 */ /* 0x000f62000c1e1500 */
[----:B------:R-:W-:Y:S02]  /*0810*/  LEA.HI.X.SX32 R13, R5, R52, 0x1, P0 ;  /* 0x00000034050d7211 */ /* 0x000fe400000f0eff */
[----:B------:R-:W-:Y:S01]  /*0820*/  LEA R6, P0, R21, R50, 0x1 ;  /* 0x0000003215067211 */ /* 0x000fe200078008ff */
[----:B------:R-:W-:Y:S01]  /*0830*/  IMAD R5, R54, 0x2, R7 ;  /* 0x0000000236057824 */ /* 0x000fe200078e0207 */
[-C--:B------:R-:W-:Y:S01]  /*0840*/  LEA.HI.X.SX32 R15, R7, R52.reuse, 0x1, P1 ;  /* 0x00000034070f7211 */ /* 0x080fe200008f0eff */
[----:B------:R0:W5:Y:S01]  /*0850*/  LDG.E.U16 R12, [R12.64] ;  /* 0x000000040c0c7981 */ /* 0x000162000c1e1500 */
[----:B------:R-:W-:Y:S02]  /*0860*/  LEA.HI.X.SX32 R7, R21, R52, 0x1, P0 ;  /* 0x0000003415077211 */ /* 0x000fe400000f0eff */
[C---:B-1----:R-:W-:Y:S01]  /*0870*/  LEA R8, P0, R22.reuse, R50, 0x1 ;  /* 0x0000003216087211 */ /* 0x042fe200078008ff */
[----:B------:R-:W5:Y:S03]  /*0880*/  LDG.E.U16 R14, [R14.64] ;  /* 0x000000040e0e7981 */ /* 0x000f66000c1e1500 */
[----:B------:R-:W-:Y:S01]  /*0890*/  LEA.HI.X.SX32 R9, R22, R52, 0x1, P0 ;  /* 0x0000003416097211 */ /* 0x000fe200000f0eff */
[----:B------:R1:W5:Y:S01]  /*08a0*/  LDG.E.U16 R6, [R6.64] ;  /* 0x0000000406067981 */ /* 0x000362000c1e1500 */
[----:B------:R-:W-:-:S04]  /*08b0*/  LEA R18, P0, R5, R50, 0x1 ;  /* 0x0000003205127211 */ /* 0x000fc800078008ff */
[----:B------:R-:W-:Y:S01]  /*08c0*/  LEA.HI.X.SX32 R19, R5, R52, 0x1, P0 ;  /* 0x0000003405137211 */ /* 0x000fe200000f0eff */
[----:B------:R0:W5:Y:S04]  /*08d0*/  LDG.E.U16 R9, [R8.64] ;  /* 0x0000000408097981 */ /* 0x000168000c1e1500 */
[----:B------:R0:W5:Y:S01]  /*08e0*/  LDG.E.U16 R18, [R18.64] ;  /* 0x0000000412127981 */ /* 0x000162000c1e1500 */
[----:B------:R-:W-:-:S04]  /*08f0*/  LEA R10, P1, R23, R50, 0x1 ;  /* 0x00000032170a7211 */ /* 0x000fc800078208ff */
[----:B------:R-:W-:-:S05]  /*0900*/  LEA.HI.X.SX32 R11, R23, R52, 0x1, P1 ;  /* 0x00000034170b7211 */ /* 0x000fca00008f0eff */
[----:B------:R0:W5:Y:S01]  /*0910*/  LDG.E.U16 R10, [R10.64] ;  /* 0x000000040a0a7981 */ /* 0x000162000c1e1500 */
[----:B------:R-:W-:Y:S02]  /*0920*/  SHF.R.S32.HI R5, RZ, 0x7, R0 ;  /* 0x00000007ff057819 */ /* 0x000fe40000011400 */
[----:B------:R-:W-:Y:S02]  /*0930*/  SHF.L.U32 R20, R20, 0x1, RZ ;  /* 0x0000000114147819 */ /* 0x000fe400000006ff */
[----:B------:R-:W-:-:S04]  /*0940*/  SGXT R5, R5, 0x1 ;  /* 0x000000010505781a */ /* 0x000fc80000000200 */
[----:B------:R-:W-:-:S04]  /*0950*/  LOP3.LUT R5, R20, 0x110, R5, 0x78, !PT ;  /* 0x0000011014057812 */ /* 0x000fc800078e7805 */
[C---:B0-----:R-:W-:Y:S02]  /*0960*/  LOP3.LUT R8, R5.reuse, 0x20, RZ, 0x3c, !PT ;  /* 0x0000002005087812 */ /* 0x041fe400078e3cff */
[C---:B-1----:R-:W-:Y:S02]  /*0970*/  LOP3.LUT R7, R5.reuse, 0x40, RZ, 0x3c, !PT ;  /* 0x0000004005077812 */ /* 0x042fe400078e3cff */
[----:B------:R-:W-:Y:S01]  /*0980*/  LOP3.LUT R20, R5, 0x60, RZ, 0x3c, !PT ;  /* 0x0000006005147812 */ /* 0x000fe200078e3cff */
[----:B------:R-:W-:-:S05]  /*0990*/  IMAD.MOV.U32 R13, RZ, RZ, 0x1 ;  /* 0x00000001ff0d7424 */ /* 0x000fca00078e00ff */
[----:B------:R-:W-:Y:S01]  /*09a0*/  ISETP.LE.AND P0, PT, R13, c[0x0][0x1d0], PT ;  /* 0x000074000d007a0c */ /* 0x000fe20003f03270 */
[----:B------:R-:W-:Y:S01]  /*09b0*/  IMAD.MOV.U32 R11, RZ, RZ, -0x800000 ;  /* 0xff800000ff0b7424 */ /* 0x000fe200078e00ff */
[----:B------:R-:W-:Y:S01]  /*09c0*/  MOV R19, 0x3f800000 ;  /* 0x3f80000000137802 */ /* 0x000fe20000000f00 */
[----:B------:R-:W-:Y:S01]  /*09d0*/  CS2R R128, SRZ ;  /* 0x0000000000807805 */ /* 0x000fe2000001ff00 */
        /* <DEDUP_REMOVED lines=15> */
[----:B--2---:R0:W-:Y:S04]  /*0ad0*/  STS.U16 [R5], R24 ;  /* 0x0000001805007388 */ /* 0x0041e80000000400 */
[----:B---3--:R-:W-:Y:S04]  /*0ae0*/  STS.U16 [R5+0x800], R28 ;  /* 0x0008001c05007388 */ /* 0x008fe80000000400 */
[----:B----4-:R-:W-:Y:S01]  /*0af0*/  STS.U16 [R5+0x1000], R32 ;  /* 0x0010002005007388 */ /* 0x010fe20000000400 */
[----:B0-----:R-:W-:-:S03]  /*0b00*/  MOV R24, 0xff800000 ;  /* 0xff80000000187802 */ /* 0x001fc60000000f00 */
[----:B-----5:R-:W-:Y:S04]  /*0b10*/  STS.U16 [R5+0x1800], R36 ;  /* 0x0018002405007388 */ /* 0x020fe80000000400 */
[----:B------:R-:W-:Y:S04]  /*0b20*/  STS.U16 [R5+0x2000], R40 ;  /* 0x0020002805007388 */ /* 0x000fe80000000400 */
        /* <DEDUP_REMOVED lines=10> */
[----:B------:R0:W-:Y:S04]  /*0bd0*/  STS.U16 [R8+0x3a00], R12 ;  /* 0x003a000c08007388 */ /* 0x0001e80000000400 */
        /* <DEDUP_REMOVED lines=13> */
[----:B------:R-:W-:Y:S01]  /*0cb0*/  STS.U16 [R20+0x3e00], R18 ;  /* 0x003e001214007388 */ /* 0x000fe20000000400 */
[----:B0-----:R-:W-:-:S03]  /*0cc0*/  IMAD.MOV.U32 R8, RZ, RZ, 0x3f800000 ;  /* 0x3f800000ff087424 */ /* 0x001fc600078e00ff */
[----:B------:R0:W-:Y:S04]  /*0cd0*/  STS.U16 [R20+0x2e00], R9 ;  /* 0x002e000914007388 */ /* 0x0001e80000000400 */
[----:B------:R1:W-:Y:S01]  /*0ce0*/  STS.U16 [R20+0x3600], R10 ;  /* 0x0036000a14007388 */ /* 0x0003e20000000400 */
[C---:B0-----:R-:W-:Y:S02]  /*0cf0*/  LOP3.LUT R9, R0.reuse, 0xff, RZ, 0xc0, !PT ;  /* 0x000000ff00097812 */ /* 0x041fe400078ec0ff */
[----:B-1----:R-:W-:Y:S01]  /*0d00*/  SHF.L.U32 R10, R0, 0x1, RZ ;  /* 0x00000001000a7819 */ /* 0x002fe200000006ff */
[----:B------:R-:W-:Y:S05]  /*0d10*/  @!P0 BRA `(.L_x_0) ;  /* 0x000027a000008947 */ /* 0x000fea0003800000 */
[C---:B------:R-:W-:Y:S01]  /*0d20*/  LOP3.LUT R5, R0.reuse, 0xc0, RZ, 0xc0, !PT ;  /* 0x000000c000057812 */ /* 0x040fe200078ec0ff */
[----:B------:R-:W-:Y:S01]  /*0d30*/  IMAD.SHL.U32 R11, R9, 0x2, RZ ;  /* 0x00000002090b7824 */ /* 0x000fe200078e00ff */
[C---:B------:R-:W-:Y:S01]  /*0d40*/  LOP3.LUT R23, R0.reuse, 0x7, RZ, 0xc0, !PT ;  /* 0x0000000700177812 */ /* 0x040fe200078ec0ff */
[----:B------:R-:W-:Y:S01]  /*0d50*/  IMAD.SHL.U32 R19, R0, 0x80, RZ ;  /* 0x0000008000137824 */ /* 0x000fe200078e00ff */
[----:B------:R-:W-:Y:S01]  /*0d60*/  LOP3.LUT R7, R10, 0x10, RZ, 0xc0, !PT ;  /* 0x000000100a077812 */ /* 0x000fe200078ec0ff */
[----:B------:R-:W-:Y:S01]  /*0d70*/  IMAD.MOV.U32 R55, RZ, RZ, c[0x0][0x1b8] ;  /* 0x00006e00ff377624 */ /* 0x000fe200078e00ff */
[----:B------:R-:W-:Y:S01]  /*0d80*/  SHF.R.U32.HI R6, RZ, 0x2, R5 ;  /* 0x00000002ff067819 */ /* 0x000fe20000011605 */
[----:B------:R-:W-:Y:S01]  /*0d90*/  IMAD R5, R23, 0x110, RZ ;  /* 0x0000011017057824 */ /* 0x000fe200078e02ff */
[--C-:B------:R-:W-:Y:S01]  /*0da0*/  LOP3.LUT R8, R7, 0xe0, R0.reuse, 0xf8, !PT ;  /* 0x000000e007087812 */ /* 0x100fe200078ef800 */
[----:B------:R-:W-:Y:S01]  /*0db0*/  IMAD R23, R23, 0x90, RZ ;  /* 0x0000009017177824 */ /* 0x000fe200078e02ff */
[----:B------:R-:W-:Y:S01]  /*0dc0*/  SHF.R.U32.HI R7, RZ, 0x6, R0 ;  /* 0x00000006ff077819 */ /* 0x000fe20000011600 */
[----:B------:R-:W-:Y:S01]  /*0dd0*/  CS2R R128, SRZ ;  /* 0x0000000000807805 */ /* 0x000fe2000001ff00 */
[----:B------:R-:W-:Y:S01]  /*0de0*/  LOP3.LUT R20, R5, R8, RZ, 0x3c, !PT ;  /* 0x0000000805147212 */ /* 0x000fe200078e3cff */
[----:B------:R-:W-:Y:S01]  /*0df0*/  IMAD R5, R2, c[0x0][0x1a0], RZ ;  /* 0x0000680002057a24 */ /* 0x000fe200078e02ff */
[----:B------:R-:W-:Y:S01]  /*0e00*/  LOP3.LUT R8, R0, 0x3f, RZ, 0xc0, !PT ;  /* 0x0000003f00087812 */ /* 0x000fe200078ec0ff */
[----:B------:R-:W-:Y:S01]  /*0e10*/  CS2R R130, SRZ ;  /* 0x0000000000827805 */ /* 0x000fe2000001ff00 */
[----:B------:R-:W-:Y:S01]  /*0e20*/  SGXT.U32 R7, R7, 0x2 ;  /* 0x000000020707781a */ /* 0x000fe20000000000 */
[----:B------:R-:W-:Y:S01]  /*0e30*/  CS2R R124, SRZ ;  /* 0x00000000007c7805 */ /* 0x000fe2000001ff00 */
[----:B------:R-:W-:Y:S01]  /*0e40*/  MOV R24, c[0x0][0x1a4] ;  /* 0x0000690000187a02 */ /* 0x000fe20000000f00 */
[C---:B------:R-:W-:Y:S01]  /*0e50*/  IMAD R13, R8.reuse, c[0x0][0x1a8], RZ ;  /* 0x00006a00080d7a24 */ /* 0x040fe200078e02ff */
[----:B------:R-:W-:Y:S01]  /*0e60*/  LOP3.LUT R11, R11, R6, RZ, 0x3c, !PT ;  /* 0x000000060b0b7212 */ /* 0x000fe200078e3cff */
[----:B------:R-:W-:Y:S01]  /*0e70*/  IMAD R14, R7, c[0x0][0x1a4], RZ ;  /* 0x00006900070e7a24 */ /* 0x000fe200078e02ff */
[----:B------:R-:W-:Y:S01]  /*0e80*/  LOP3.LUT R19, R19, 0x800, RZ, 0xc0, !PT ;  /* 0x0000080013137812 */ /* 0x000fe200078ec0ff */
[----:B------:R-:W-:Y:S01]  /*0e90*/  IMAD R18, R8, c[0x0][0x1b4], RZ ;  /* 0x00006d0008127a24 */ /* 0x000fe200078e02ff */
[----:B------:R-:W-:Y:S01]  /*0ea0*/  SHF.L.U32 R8, R5, 0x1, RZ ;  /* 0x0000000105087819 */ /* 0x000fe200000006ff */
[----:B------:R-:W-:Y:S01]  /*0eb0*/  IMAD R6, R2, c[0x0][0x1b0], RZ ;  /* 0x00006c0002067a24 */ /* 0x000fe200078e02ff */
[----:B------:R-:W-:Y:S01]  /*0ec0*/  SHF.L.U32 R15, R13, 0x1, RZ ;  /* 0x000000010d0f7819 */ /* 0x000fe200000006ff */
[----:B------:R-:W-:Y:S01]  /*0ed0*/  IMAD.SHL.U32 R17, R18, 0x2, RZ ;  /* 0x0000000212117824 */ /* 0x000fe200078e00ff */
[----:B------:R-:W-:Y:S01]  /*0ee0*/  LEA R16, R24, R14, 0x2 ;  /* 0x0000000e18107211 */ /* 0x000fe200078e10ff */
[----:B------:R-:W-:Y:S01]  /*0ef0*/  IMAD.SHL.U32 R12, R6, 0x2, RZ ;  /* 0x00000002060c7824 */ /* 0x000fe200078e00ff */
[----:B------:R-:W-:Y:S01]  /*0f00*/  IADD3 R28, P0, P1, R15, c[0x0][0x168], R8 ;  /* 0x00005a000f1c7a10 */ /* 0x000fe2000791e008 */
[----:B------:R-:W-:Y:S01]  /*0f10*/  IMAD.HI R5, R5, 0x2, RZ ;  /* 0x0000000205057827 */ /* 0x000fe200078e02ff */
[----:B------:R-:W-:Y:S01]  /*0f20*/  CS2R R126, SRZ ;  /* 0x00000000007e7805 */ /* 0x000fe2000001ff00 */
[----:B------:R-:W-:Y:S01]  /*0f30*/  CS2R R116, SRZ ;  /* 0x0000000000747805 */ /* 0x000fe2000001ff00 */
[----:B------:R-:W-:Y:S01]  /*0f40*/  IADD3 R60, P2, P3, R17, c[0x0][0x170], R12 ;  /* 0x00005c00113c7a10 */ /* 0x000fe20007b5e00c */
[----:B------:R-:W-:Y:S01]  /*0f50*/  IMAD R8, R24, 0x4, R16 ;  /* 0x0000000418087824 */ /* 0x000fe200078e0210 */
[----:B------:R-:W-:Y:S01]  /*0f60*/  IADD3 R12, R19, R20, RZ ;  /* 0x00000014130c7210 */ /* 0x000fe20007ffe0ff */
[----:B------:R-:W-:Y:S01]  /*0f70*/  IMAD.HI R17, R6, 0x2, RZ ;  /* 0x0000000206117827 */ /* 0x000fe200078e02ff */
[----:B------:R-:W-:Y:S01]  /*0f80*/  CS2R R118, SRZ ;  /* 0x0000000000767805 */ /* 0x000fe2000001ff00 */
[----:B------:R-:W-:Y:S01]  /*0f90*/  CS2R R120, SRZ ;  /* 0x0000000000787805 */ /* 0x000fe2000001ff00 */
[----:B------:R-:W-:Y:S01]  /*0fa0*/  CS2R R122, SRZ ;  /* 0x00000000007a7805 */ /* 0x000fe2000001ff00 */
[C---:B------:R-:W-:Y:S01]  /*0fb0*/  IMAD R15, R24.reuse, 0x4, R8 ;  /* 0x00000004180f7824 */ /* 0x040fe200078e0208 */
[----:B------:R-:W-:Y:S01]  /*0fc0*/  CS2R R84, SRZ ;  /* 0x0000000000547805 */ /* 0x000fe2000001ff00 */
[----:B------:R-:W-:Y:S01]  /*0fd0*/  IMAD.HI R6, R13, 0x2, RZ ;  /* 0x000000020d067827 */ /* 0x000fe200078e02ff */
[----:B------:R-:W-:Y:S01]  /*0fe0*/  CS2R R86, SRZ ;  /* 0x0000000000567805 */ /* 0x000fe2000001ff00 */
[----:B------:R-:W-:Y:S01]  /*0ff0*/  CS2R R80, SRZ ;  /* 0x0000000000507805 */ /* 0x000fe2000001ff00 */
[----:B------:R-:W-:Y:S01]  /*1000*/  CS2R R82, SRZ ;  /* 0x0000000000527805 */ /* 0x000fe2000001ff00 */
[----:B------:R-:W-:Y:S01]  /*1010*/  IMAD R19, R7, c[0x0][0x1b8], RZ ;  /* 0x00006e0007137a24 */ /* 0x000fe200078e02ff */
[----:B------:R-:W-:Y:S01]  /*1020*/  LEA R7, R24, R15, 0x2 ;  /* 0x0000000f18077211 */ /* 0x000fe200078e10ff */
[----:B------:R-:W-:Y:S01]  /*1030*/  IMAD.HI R18, R18, 0x2, RZ ;  /* 0x0000000212127827 */ /* 0x000fe200078e02ff */
[----:B------:R-:W-:Y:S01]  /*1040*/  IADD3.X R30, R6, c[0x0][0x16c], R5, P0, P1 ;  /* 0x00005b00061e7a10 */ /* 0x000fe200007e2405 */
[----:B------:R-:W-:Y:S01]  /*1050*/  CS2R R76, SRZ ;  /* 0x00000000004c7805 */ /* 0x000fe2000001ff00 */
[----:B------:R-:W-:Y:S01]  /*1060*/  LEA R5, R24, R7, 0x2 ;  /* 0x0000000718057211 */ /* 0x000fe200078e10ff */
[----:B------:R-:W-:Y:S01]  /*1070*/  CS2R R78, SRZ ;  /* 0x00000000004e7805 */ /* 0x000fe2000001ff00 */
[-C--:B------:R-:W-:Y:S01]  /*1080*/  LEA R174, P0, R14, R28.reuse, 0x1 ;  /* 0x0000001c0eae7211 */ /* 0x080fe200078008ff */
[----:B------:R-:W-:Y:S01]  /*1090*/  CS2R R132, SRZ ;  /* 0x0000000000847805 */ /* 0x000fe2000001ff00 */
[----:B------:R-:W-:Y:S01]  /*10a0*/  LEA R6, R24, R5, 0x2 ;  /* 0x0000000518067211 */ /* 0x000fe200078e10ff */
[----:B------:R-:W-:Y:S01]  /*10b0*/  CS2R R134, SRZ ;  /* 0x0000000000867805 */ /* 0x000fe2000001ff00 */
[----:B------:R-:W-:-:S02]  /*10c0*/  LEA R172, P1, R16, R28, 0x1 ;  /* 0x0000001c10ac7211 */ /* 0x000fc400078208ff */
[----:B------:R-:W-:Y:S02]  /*10d0*/  LEA R13, R24, R6, 0x2 ;  /* 0x00000006180d7211 */ /* 0x000fe400078e10ff */
[----:B------:R-:W-:Y:S02]  /*10e0*/  LEA.HI.X.SX32 R175, R14, R30, 0x1, P0 ;  /* 0x0000001e0eaf7211 */ /* 0x000fe400000f0eff */
[----:B------:R-:W-:Y:S02]  /*10f0*/  LEA R170, P0, R8, R28, 0x1 ;  /* 0x0000001c08aa7211 */ /* 0x000fe400078008ff */
[----:B------:R-:W-:Y:S02]  /*1100*/  LEA R14, R24, R13, 0x2 ;  /* 0x0000000d180e7211 */ /* 0x000fe400078e10ff */
[----:B------:R-:W-:Y:S02]  /*1110*/  LEA.HI.X.SX32 R173, R16, R30, 0x1, P1 ;  /* 0x0000001e10ad7211 */ /* 0x000fe400008f0eff */
[----:B------:R-:W-:-:S02]  /*1120*/  LEA R168, P1, R15, R28, 0x1 ;  /* 0x0000001c0fa87211 */ /* 0x000fc400078208ff */
[----:B------:R-:W-:Y:S02]  /*1130*/  LEA.HI.X.SX32 R171, R8, R30, 0x1, P0 ;  /* 0x0000001e08ab7211 */ /* 0x000fe400000f0eff */
[C---:B------:R-:W-:Y:S02]  /*1140*/  LEA R8, R24.reuse, R14, 0x2 ;  /* 0x0000000e18087211 */ /* 0x040fe400078e10ff */
[----:B------:R-:W-:Y:S02]  /*1150*/  LEA.HI.X.SX32 R169, R15, R30, 0x1, P1 ;  /* 0x0000001e0fa97211 */ /* 0x000fe400008f0eff */
[C---:B------:R-:W-:Y:S02]  /*1160*/  LEA R164, P1, R5.reuse, R28, 0x1 ;  /* 0x0000001c05a47211 */ /* 0x040fe400078208ff */
[----:B------:R-:W-:Y:S02]  /*1170*/  LEA R15, R24, R8, 0x2 ;  /* 0x00000008180f7211 */ /* 0x000fe400078e10ff */
[----:B------:R-:W-:-:S02]  /*1180*/  LEA.HI.X.SX32 R165, R5, R30, 0x1, P1 ;  /* 0x0000001e05a57211 */ /* 0x000fc400008f0eff */
[----:B------:R-:W-:Y:S02]  /*1190*/  LEA R166, P0, R7, R28, 0x1 ;  /* 0x0000001c07a67211 */ /* 0x000fe400078008ff */
[----:B------:R-:W-:Y:S02]  /*11a0*/  LEA R5, R24, R15, 0x2 ;  /* 0x0000000f18057211 */ /* 0x000fe400078e10ff */
[----:B------:R-:W-:Y:S01]  /*11b0*/  IADD3.X R61, R18, c[0x0][0x174], R17, P2, P3 ;  /* 0x00005d00123d7a10 */ /* 0x000fe200017e6411 */
[----:B------:R-:W-:Y:S01]  /*11c0*/  IMAD R17, R55, 0x4, R19 ;  /* 0x0000000437117824 */ /* 0x000fe200078e0213 */
[----:B------:R-:W-:Y:S01]  /*11d0*/  LEA.HI.X.SX32 R167, R7, R30, 0x1, P0 ;  /* 0x0000001e07a77211 */ /* 0x000fe200000f0eff */
[----:B------:R-:W-:Y:S01]  /*11e0*/  IMAD R7, R24, 0x4, R5 ;  /* 0x0000000418077824 */ /* 0x000fe200078e0205 */
[-C--:B------:R-:W-:Y:S01]  /*11f0*/  LEA R162, P0, R6, R28.reuse, 0x1 ;  /* 0x0000001c06a27211 */ /* 0x080fe200078008ff */
[----:B------:R-:W-:Y:S01]  /*1200*/  IMAD R18, R55, 0x4, R17 ;  /* 0x0000000437127824 */ /* 0x000fe200078e0211 */
[----:B------:R-:W-:-:S02]  /*1210*/  LEA R160, P1, R13, R28, 0x1 ;  /* 0x0000001c0da07211 */ /* 0x000fc400078208ff */
[----:B------:R-:W-:Y:S01]  /*1220*/  LEA.HI.X.SX32 R163, R6, R30, 0x1, P0 ;  /* 0x0000001e06a37211 */ /* 0x000fe200000f0eff */
[C---:B------:R-:W-:Y:S01]  /*1230*/  IMAD R16, R55.reuse, 0x4, R18 ;  /* 0x0000000437107824 */ /* 0x040fe200078e0212 */
[----:B------:R-:W-:Y:S02]  /*1240*/  LEA R146, P2, R14, R28, 0x1 ;  /* 0x0000001c0e927211 */ /* 0x000fe400078408ff */
[----:B------:R-:W-:Y:S01]  /*1250*/  LEA R6, R24, R7, 0x2 ;  /* 0x0000000718067211 */ /* 0x000fe200078e10ff */
[----:B------:R-:W-:Y:S01]  /*1260*/  IMAD R20, R55, 0x4, R16 ;  /* 0x0000000437147824 */ /* 0x000fe200078e0210 */
[-C--:B------:R-:W-:Y:S02]  /*1270*/  LEA.HI.X.SX32 R161, R13, R30.reuse, 0x1, P1 ;  /* 0x0000001e0da17211 */ /* 0x080fe400008f0eff */
[----:B------:R-:W-:Y:S01]  /*1280*/  LEA.HI.X.SX32 R147, R14, R30, 0x1, P2 ;  /* 0x0000001e0e937211 */ /* 0x000fe200010f0eff */
[----:B------:R-:W-:Y:S01]  /*1290*/  IMAD R13, R24, 0x4, R6 ;  /* 0x00000004180d7824 */ /* 0x000fe200078e0206 */
[-C--:B------:R-:W-:Y:S01]  /*12a0*/  LEA R140, P2, R5, R28.reuse, 0x1 ;  /* 0x0000001c058c7211 */ /* 0x080fe200078408ff */
[----:B------:R-:W-:Y:S01]  /*12b0*/  IMAD R21, R55, 0x4, R20 ;  /* 0x0000000437157824 */ /* 0x000fe200078e0214 */
[----:B------:R-:W-:-:S02]  /*12c0*/  LEA R144, P0, R8, R28, 0x1 ;  /* 0x0000001c08907211 */ /* 0x000fc400078008ff */
[----:B------:R-:W-:Y:S01]  /*12d0*/  LEA R142, P1, R15, R28, 0x1 ;  /* 0x0000001c0f8e7211 */ /* 0x000fe200078208ff */
[----:B------:R-:W-:Y:S01]  /*12e0*/  IMAD R22, R55, 0x4, R21 ;  /* 0x0000000437167824 */ /* 0x000fe200078e0215 */
[-C--:B------:R-:W-:Y:S02]  /*12f0*/  LEA.HI.X.SX32 R141, R5, R30.reuse, 0x1, P2 ;  /* 0x0000001e058d7211 */ /* 0x080fe400010f0eff */
[----:B------:R-:W-:Y:S02]  /*1300*/  LEA R5, R24, R13, 0x2 ;  /* 0x0000000d18057211 */ /* 0x000fe400078e10ff */
[-C--:B------:R-:W-:Y:S02]  /*1310*/  LEA.HI.X.SX32 R145, R8, R30.reuse, 0x1, P0 ;  /* 0x0000001e08917211 */ /* 0x080fe400000f0eff */
[----:B------:R-:W-:Y:S02]  /*1320*/  LEA.HI.X.SX32 R143, R15, R30, 0x1, P1 ;  /* 0x0000001e0f8f7211 */ /* 0x000fe400008f0eff */
[----:B------:R-:W-:-:S02]  /*1330*/  LEA R138, P0, R7, R28, 0x1 ;  /* 0x0000001c078a7211 */ /* 0x000fc400078008ff */
[CC--:B------:R-:W-:Y:S02]  /*1340*/  LEA R24, P1, R6.reuse, R28.reuse, 0x1 ;  /* 0x0000001c06187211 */ /* 0x0c0fe400078208ff */
[-C--:B------:R-:W-:Y:S02]  /*1350*/  LEA R26, P2, R13, R28.reuse, 0x1 ;  /* 0x0000001c0d1a7211 */ /* 0x080fe400078408ff */
[C---:B------:R-:W-:Y:S02]  /*1360*/  LEA R28, P3, R5.reuse, R28, 0x1 ;  /* 0x0000001c051c7211 */ /* 0x040fe400078608ff */
[-C--:B------:R-:W-:Y:S02]  /*1370*/  LEA.HI.X.SX32 R25, R6, R30.reuse, 0x1, P1 ;  /* 0x0000001e06197211 */ /* 0x080fe400008f0eff */
[-C--:B------:R-:W-:Y:S01]  /*1380*/  LEA.HI.X.SX32 R29, R5, R30.reuse, 0x1, P3 ;  /* 0x0000001e051d7211 */ /* 0x080fe200018f0eff */
[----:B------:R-:W-:Y:S01]  /*1390*/  IMAD R5, R55, 0x4, R22 ;  /* 0x0000000437057824 */ /* 0x000fe200078e0216 */
[----:B------:R-:W-:-:S02]  /*13a0*/  LEA.HI.X.SX32 R139, R7, R30, 0x1, P0 ;  /* 0x0000001e078b7211 */ /* 0x000fc400000f0eff */
[----:B------:R-:W-:Y:S02]  /*13b0*/  LEA R32, P1, R17, R60, 0x1 ;  /* 0x0000003c11207211 */ /* 0x000fe400078208ff */
[----:B------:R-:W-:Y:S02]  /*13c0*/  LEA R6, R55, R5, 0x2 ;  /* 0x0000000537067211 */ /* 0x000fe400078e10ff */
[----:B------:R-:W-:Y:S02]  /*13d0*/  LEA.HI.X.SX32 R27, R13, R30, 0x1, P2 ;  /* 0x0000001e0d1b7211 */ /* 0x000fe400010f0eff */
[----:B------:R-:W-:Y:S01]  /*13e0*/  LEA.HI.X.SX32 R33, R17, R61, 0x1, P1 ;  /* 0x0000003d11217211 */ /* 0x000fe200008f0eff */
[----:B------:R-:W-:Y:S01]  /*13f0*/  IMAD R7, R55, 0x4, R6 ;  /* 0x0000000437077824 */ /* 0x000fe200078e0206 */
[-C--:B------:R-:W-:Y:S02]  /*1400*/  LEA R30, P0, R19, R60.reuse, 0x1 ;  /* 0x0000003c131e7211 */ /* 0x080fe400078008ff */
[----:B------:R-:W-:-:S02]  /*1410*/  LEA R34, P2, R18, R60, 0x1 ;  /* 0x0000003c12227211 */ /* 0x000fc400078408ff */
[----:B------:R-:W-:Y:S02]  /*1420*/  LEA R8, R55, R7, 0x2 ;  /* 0x0000000737087211 */ /* 0x000fe400078e10ff */
[-C--:B------:R-:W-:Y:S02]  /*1430*/  LEA R38, P1, R20, R60.reuse, 0x1 ;  /* 0x0000003c14267211 */ /* 0x080fe400078208ff */
[-C--:B------:R-:W-:Y:S01]  /*1440*/  LEA.HI.X.SX32 R31, R19, R61.reuse, 0x1, P0 ;  /* 0x0000003d131f7211 */ /* 0x080fe200000f0eff */
[----:B------:R-:W-:Y:S01]  /*1450*/  IMAD R13, R55, 0x4, R8 ;  /* 0x00000004370d7824 */ /* 0x000fe200078e0208 */
[-C--:B------:R-:W-:Y:S01]  /*1460*/  LEA.HI.X.SX32 R35, R18, R61.reuse, 0x1, P2 ;  /* 0x0000003d12237211 */ /* 0x080fe200010f0eff */
[----:B------:R-:W-:Y:S01]  /*1470*/  IMAD.MOV.U32 R19, RZ, RZ, 0x3f800000 ;  /* 0x3f800000ff137424 */ /* 0x000fe200078e00ff */
[----:B------:R-:W-:Y:S01]  /*1480*/  LEA.HI.X.SX32 R39, R20, R61, 0x1, P1 ;  /* 0x0000003d14277211 */ /* 0x000fe200008f0eff */
[----:B------:R-:W-:Y:S01]  /*1490*/  IMAD.MOV.U32 R20, RZ, RZ, -0x800000 ;  /* 0xff800000ff147424 */ /* 0x000fe200078e00ff */
[----:B------:R-:W-:-:S02]  /*14a0*/  LEA R36, P0, R16, R60, 0x1 ;  /* 0x0000003c10247211 */ /* 0x000fc400078008ff */
[-C--:B------:R-:W-:Y:S02]  /*14b0*/  LEA R40, P2, R21, R60.reuse, 0x1 ;  /* 0x0000003c15287211 */ /* 0x080fe400078408ff */
[-C--:B------:R-:W-:Y:S02]  /*14c0*/  LEA R44, P1, R5, R60.reuse, 0x1 ;  /* 0x0000003c052c7211 */ /* 0x080fe400078208ff */
[----:B------:R-:W-:Y:S02]  /*14d0*/  LEA R14, R55, R13, 0x2 ;  /* 0x0000000d370e7211 */ /* 0x000fe400078e10ff */
[-C--:B------:R-:W-:Y:S02]  /*14e0*/  LEA.HI.X.SX32 R37, R16, R61.reuse, 0x1, P0 ;  /* 0x0000003d10257211 */ /* 0x080fe400000f0eff */
[-C--:B------:R-:W-:Y:S02]  /*14f0*/  LEA.HI.X.SX32 R41, R21, R61.reuse, 0x1, P2 ;  /* 0x0000003d15297211 */ /* 0x080fe400010f0eff */
[----:B------:R-:W-:Y:S01]  /*1500*/  LEA.HI.X.SX32 R45, R5, R61, 0x1, P1 ;  /* 0x0000003d052d7211 */ /* 0x000fe200008f0eff */
[----:B------:R-:W-:Y:S01]  /*1510*/  IMAD R5, R55, 0x4, R14 ;  /* 0x0000000437057824 */ /* 0x000fe200078e020e */
[----:B------:R-:W-:-:S02]  /*1520*/  LEA R42, P0, R22, R60, 0x1 ;  /* 0x0000003c162a7211 */ /* 0x000fc400078008ff */
[-C--:B------:R-:W-:Y:S02]  /*1530*/  LEA R46, P2, R6, R60.reuse, 0x1 ;  /* 0x0000003c062e7211 */ /* 0x080fe400078408ff */
[-C--:B------:R-:W-:Y:S02]  /*1540*/  LEA.HI.X.SX32 R43, R22, R61.reuse, 0x1, P0 ;  /* 0x0000003d162b7211 */ /* 0x080fe400000f0eff */
[----:B------:R-:W-:Y:S02]  /*1550*/  LEA.HI.X.SX32 R47, R6, R61, 0x1, P2 ;  /* 0x0000003d062f7211 */ /* 0x000fe400010f0eff */
[-C--:B------:R-:W-:Y:S02]  /*1560*/  LEA R48, P0, R7, R60.reuse, 0x1 ;  /* 0x0000003c07307211 */ /* 0x080fe400078008ff */
[----:B------:R-:W-:Y:S02]  /*1570*/  LEA R6, R55, R5, 0x2 ;  /* 0x0000000537067211 */ /* 0x000fe400078e10ff */
[----:B------:R-:W-:-:S02]  /*1580*/  LEA R50, P1, R8, R60, 0x1 ;  /* 0x0000003c08327211 */ /* 0x000fc400078208ff */
[-C--:B------:R-:W-:Y:S02]  /*1590*/  LEA R52, P2, R13, R60.reuse, 0x1 ;  /* 0x0000003c0d347211 */ /* 0x080fe400078408ff */
[-C--:B------:R-:W-:Y:S01]  /*15a0*/  LEA.HI.X.SX32 R49, R7, R61.reuse, 0x1, P0 ;  /* 0x0000003d07317211 */ /* 0x080fe200000f0eff */
[----:B------:R-:W-:Y:S01]  /*15b0*/  IMAD R7, R55, 0x4, R6 ;  /* 0x0000000437077824 */ /* 0x000fe200078e0206 */
[-C--:B------:R-:W-:Y:S02]  /*15c0*/  LEA.HI.X.SX32 R51, R8, R61.reuse, 0x1, P1 ;  /* 0x0000003d08337211 */ /* 0x080fe400008f0eff */
[----:B------:R-:W-:Y:S02]  /*15d0*/  LEA.HI.X.SX32 R53, R13, R61, 0x1, P2 ;  /* 0x0000003d0d357211 */ /* 0x000fe400010f0eff */
[-C--:B------:R-:W-:Y:S02]  /*15e0*/  LEA R54, P0, R14, R60.reuse, 0x1 ;  /* 0x0000003c0e367211 */ /* 0x080fe400078008ff */
[----:B------:R-:W-:-:S02]  /*15f0*/  LEA R56, P1, R5, R60, 0x1 ;  /* 0x0000003c05387211 */ /* 0x000fc400078208ff */
[-C--:B------:R-:W-:Y:S02]  /*1600*/  LEA R58, P2, R6, R60.reuse, 0x1 ;  /* 0x0000003c063a7211 */ /* 0x080fe400078408ff */
[----:B------:R-:W-:Y:S02]  /*1610*/  LEA R60, P3, R7, R60, 0x1 ;  /* 0x0000003c073c7211 */ /* 0x000fe400078608ff */
[----:B------:R-:W-:Y:S02]  /*1620*/  LOP3.LUT R16, R23, 0x30, R10, 0x78, !PT ;  /* 0x0000003017107812 */ /* 0x000fe400078e780a */
[-C--:B------:R-:W-:Y:S02]  /*1630*/  LEA.HI.X.SX32 R55, R14, R61.reuse, 0x1, P0 ;  /* 0x0000003d0e377211 */ /* 0x080fe400000f0eff */
[-C--:B------:R-:W-:Y:S01]  /*1640*/  LEA.HI.X.SX32 R57, R5, R61.reuse, 0x1, P1 ;  /* 0x0000003d05397211 */ /* 0x080fe200008f0eff */
[----:B------:R-:W-:Y:S01]  /*1650*/  IMAD.MOV.U32 R5, RZ, RZ, RZ ;  /* 0x000000ffff057224 */ /* 0x000fe200078e00ff */
[----:B------:R-:W-:-:S02]  /*1660*/  LEA.HI.X.SX32 R59, R6, R61, 0x1, P2 ;  /* 0x0000003d063b7211 */ /* 0x000fc400010f0eff */
[----:B------:R-:W-:Y:S02]  /*1670*/  LEA.HI.X.SX32 R61, R7, R61, 0x1, P3 ;  /* 0x0000003d073d7211 */ /* 0x000fe400018f0eff */
[----:B------:R-:W-:Y:S02]  /*1680*/  MOV R8, 0x3f800000 ;  /* 0x3f80000000087802 */ /* 0x000fe40000000f00 */
[----:B------:R-:W-:Y:S02]  /*1690*/  MOV R14, RZ ;  /* 0x000000ff000e7202 */ /* 0x000fe40000000f00 */
[----:B------:R-:W-:Y:S02]  /*16a0*/  MOV R18, 0xff800000 ;  /* 0xff80000000127802 */ /* 0x000fe40000000f00 */
[----:B------:R-:W-:Y:S02]  /*16b0*/  MOV R7, RZ ;  /* 0x000000ff00077202 */ /* 0x000fe40000000f00 */
[----:B------:R-:W-:-:S02]  /*16c0*/  LOP3.LUT R17, R11, 0x40, RZ, 0x3c, !PT ;  /* 0x000000400b117812 */ /* 0x000fc400078e3cff */
[----:B------:R-:W-:Y:S02]  /*16d0*/  LOP3.LUT R6, R16, 0x40, RZ, 0x3c, !PT ;  /* 0x0000004010067812 */ /* 0x000fe400078e3cff */
.L_x_2:
[----:B------:R-:W-:-:S04]  /*16e0*/  IMAD.WIDE R22, R14, 0x2, R174 ;  /* 0x000000020e167825 */ /* 0x000fc800078e02ae */
[C---:B------:R-:W-:Y:S01]  /*16f0*/  IMAD.WIDE R62, R14.reuse, 0x2, R172 ;  /* 0x000000020e3e7825 */ /* 0x040fe200078e02ac */
[----:B------:R0:W2:Y:S03]  /*1700*/  LDG.E.U16 R92, [R22.64] ;  /* 0x00000004165c7981 */ /* 0x0000a6000c1e1500 */
[C---:B------:R-:W-:Y:S01]  /*1710*/  IMAD.WIDE R64, R14.reuse, 0x2, R170 ;  /* 0x000000020e407825 */ /* 0x040fe200078e02aa */
[----:B------:R1:W3:Y:S03]  /*1720*/  LDG.E.U16 R96, [R62.64] ;  /* 0x000000043e607981 */ /* 0x0002e6000c1e1500 */
[C---:B------:R-:W-:Y:S01]  /*1730*/  IMAD.WIDE R66, R14.reuse, 0x2, R168 ;  /* 0x000000020e427825 */ /* 0x040fe200078e02a8 */
[----:B------:R4:W5:Y:S03]  /*1740*/  LDG.E.U16 R94, [R64.64] ;  /* 0x00000004405e7981 */ /* 0x000966000c1e1500 */
[C---:B------:R-:W-:Y:S01]  /*1750*/  IMAD.WIDE R68, R14.reuse, 0x2, R166 ;  /* 0x000000020e447825 */ /* 0x040fe200078e02a6 */
[----:B------:R1:W3:Y:S03]  /*1760*/  LDG.E.U16 R98, [R66.64] ;  /* 0x0000000442627981 */ /* 0x0002e6000c1e1500 */
[C---:B------:R-:W-:Y:S01]  /*1770*/  IMAD.WIDE R70, R14.reuse, 0x2, R164 ;  /* 0x000000020e467825 */ /* 0x040fe200078e02a4 */
[----:B------:R1:W3:Y:S03]  /*1780*/  LDG.E.U16 R100, [R68.64] ;  /* 0x0000000444647981 */ /* 0x0002e6000c1e1500 */
[C---:B0-----:R-:W-:Y:S01]  /*1790*/  IMAD.WIDE R22, R14.reuse, 0x2, R162 ;  /* 0x000000020e167825 */ /* 0x041fe200078e02a2 */
[----:B------:R0:W3:Y:S03]  /*17a0*/  LDG.E.U16 R104, [R70.64] ;  /* 0x0000000446687981 */ /* 0x0000e6000c1e1500 */
[----:B------:R-:W-:-:S02]  /*17b0*/  IMAD.WIDE R72, R14, 0x2, R146 ;  /* 0x000000020e487825 */ /* 0x000fc400078e0292 */
[----:B------:R-:W3:Y:S02]  /*17c0*/  LDG.E.U16 R22, [R22.64] ;  /* 0x0000000416167981 */ /* 0x000ee4000c1e1500 */
[C---:B------:R-:W-:Y:S02]  /*17d0*/  IMAD.WIDE R74, R14.reuse, 0x2, R142 ;  /* 0x000000020e4a7825 */ /* 0x040fe400078e028e */
[----:B------:R-:W3:Y:S02]  /*17e0*/  LDG.E.U16 R72, [R72.64] ;  /* 0x0000000448487981 */ /* 0x000ee4000c1e1500 */
[C---:B------:R-:W-:Y:S02]  /*17f0*/  IMAD.WIDE R88, R14.reuse, 0x2, R138 ;  /* 0x000000020e587825 */ /* 0x040fe400078e028a */
[----:B------:R-:W3:Y:S02]  /*1800*/  LDG.E.U16 R74, [R74.64] ;  /* 0x000000044a4a7981 */ /* 0x000ee4000c1e1500 */
[----:B------:R-:W-:-:S02]  /*1810*/  IMAD.WIDE R90, R14, 0x2, R26 ;  /* 0x000000020e5a7825 */ /* 0x000fc400078e021a */
[----:B------:R-:W3:Y:S02]  /*1820*/  LDG.E.U16 R88, [R88.64] ;  /* 0x0000000458587981 */ /* 0x000ee4000c1e1500 */
[C---:B-1----:R-:W-:Y:S02]  /*1830*/  IMAD.WIDE R62, R14.reuse, 0x2, R160 ;  /* 0x000000020e3e7825 */ /* 0x042fe400078e02a0 */
[----:B------:R-:W3:Y:S02]  /*1840*/  LDG.E.U16 R90, [R90.64] ;  /* 0x000000045a5a7981 */ /* 0x000ee4000c1e1500 */
[C---:B----4-:R-:W-:Y:S02]  /*1850*/  IMAD.WIDE R64, R14.reuse, 0x2, R144 ;  /* 0x000000020e407825 */ /* 0x050fe400078e0290 */
[----:B------:R-:W4:Y:S02]  /*1860*/  LDG.E.U16 R62, [R62.64] ;  /* 0x000000043e3e7981 */ /* 0x000f24000c1e1500 */
[----:B------:R-:W-:-:S02]  /*1870*/  IMAD.WIDE R66, R14, 0x2, R140 ;  /* 0x000000020e427825 */ /* 0x000fc400078e028c */
[----:B------:R-:W4:Y:S02]  /*1880*/  LDG.E.U16 R64, [R64.64] ;  /* 0x0000000440407981 */ /* 0x000f24000c1e1500 */
[C---:B------:R-:W-:Y:S02]  /*1890*/  IMAD.WIDE R68, R14.reuse, 0x2, R24 ;  /* 0x000000020e447825 */ /* 0x040fe400078e0218 */
[----:B------:R-:W4:Y:S02]  /*18a0*/  LDG.E.U16 R66, [R66.64] ;  /* 0x0000000442427981 */ /* 0x000f24000c1e1500 */
[----:B0-----:R-:W-:Y:S02]  /*18b0*/  IMAD.WIDE R70, R14, 0x2, R28 ;  /* 0x000000020e467825 */ /* 0x001fe400078e021c */
[----:B------:R-:W4:Y:S04]  /*18c0*/  LDG.E.U16 R68, [R68.64] ;  /* 0x0000000444447981 */ /* 0x000f28000c1e1500 */
[----:B------:R-:W4:Y:S04]  /*18d0*/  LDG.E.U16 R70, [R70.64] ;  /* 0x0000000446467981 */ /* 0x000f28000c1e1500 */
[----:B------:R-:W-:Y:S06]  /*18e0*/  BAR.SYNC.DEFER_BLOCKING 0x0 ;  /* 0x0000000000007b1d */ /* 0x000fec0000010000 */
[----:B--2---:R-:W-:Y:S04]  /*18f0*/  STS.U16 [R11+0x4000], R92 ;  /* 0x0040005c0b007388 */ /* 0x004fe80000000400 */
[----:B-----5:R-:W-:Y:S04]  /*1900*/  STS.U16 [R11+0x4400], R94 ;  /* 0x0044005e0b007388 */ /* 0x020fe80000000400 */
[----:B---3--:R-:W-:Y:S04]  /*1910*/  STS.U16 [R11+0x4800], R100 ;  /* 0x004800640b007388 */ /* 0x008fe80000000400 */
        /* <DEDUP_REMOVED lines=8> */
[----:B----4-:R-:W-:Y:S04]  /*19a0*/  STS.U16 [R17+0x4e00], R62 ;  /* 0x004e003e11007388 */ /* 0x010fe80000000400 */
[----:B------:R-:W-:Y:S04]  /*19b0*/  STS.U16 [R17+0x5200], R64 ;  /* 0x0052004011007388 */ /* 0x000fe80000000400 */
[----:B------:R-:W-:Y:S04]  /*19c0*/  STS.U16 [R17+0x5600], R66 ;  /* 0x0056004211007388 */ /* 0x000fe80000000400 */
[----:B------:R-:W-:Y:S04]  /*19d0*/  STS.U16 [R17+0x5a00], R68 ;  /* 0x005a004411007388 */ /* 0x000fe80000000400 */
[----:B------:R-:W-:Y:S04]  /*19e0*/  STS.U16 [R17+0x5e00], R70 ;  /* 0x005e004611007388 */ /* 0x000fe80000000400 */
[----:B------:R-:W-:Y:S06]  /*19f0*/  BAR.SYNC.DEFER_BLOCKING 0x0 ;  /* 0x0000000000007b1d */ /* 0x000fec0000010000 */
[----:B------:R-:W-:Y:S04]  /*1a00*/  LDSM.16.MT88.4 R92, [R12] ;  /* 0x000000000c5c783b */ /* 0x000fe80000004200 */
[----:B------:R-:W0:Y:S04]  /*1a10*/  LDSM.16.M88.4 R148, [R16+0x4800] ;  /* 0x004800001094783b */ /* 0x000e280000000200 */
[----:B------:R-:W1:Y:S04]  /*1a20*/  LDSM.16.M88.4 R88, [R16+0x4400] ;  /* 0x004400001058783b */ /* 0x000e680000000200 */
[----:B------:R-:W2:Y:S04]  /*1a30*/  LDSM.16.M88.4 R108, [R16+0x4c00] ;  /* 0x004c0000106c783b */ /* 0x000ea80000000200 */
[----:B------:R-:W3:Y:S04]  /*1a40*/  LDSM.16.MT88.4 R112, [R12+0x1000] ;  /* 0x001000000c70783b */ /* 0x000ee80000004200 */
[----:B------:R-:W4:Y:S04]  /*1a50*/  LDSM.16.M88.4 R100, [R16+0x4000] ;  /* 0x004000001064783b */ /* 0x000f280000000200 */
[----:B------:R-:W5:Y:S04]  /*1a60*/  LDSM.16.M88.4 R68, [R16+0x5400] ;  /* 0x005400001044783b */ /* 0x000f680000000200 */
[----:B------:R-:W3:Y:S04]  /*1a70*/  LDSM.16.M88.4 R104, [R16+0x5800] ;  /* 0x005800001068783b */ /* 0x000ee80000000200 */
[----:B------:R-:W4:Y:S01]  /*1a80*/  LDSM.16.M88.4 R64, [R16+0x5000] ;  /* 0x005000001040783b */ /* 0x000f220000000200 */
[C---:B0-----:R-:W-:Y:S08]  /*1a90*/  HMMA.16816.F32.BF16 R72, R92.reuse, R148, RZ ;  /* 0x000000945c48723c */ /* 0x041ff000000418ff */
[C---:B-1----:R-:W-:Y:S08]  /*1aa0*/  HMMA.16816.F32.BF16 R152, R92.reuse, R88, RZ ;  /* 0x000000585c98723c */ /* 0x042ff000000418ff */
[----:B--2---:R-:W-:Y:S08]  /*1ab0*/  HMMA.16816.F32.BF16 R96, R92, R108, RZ ;  /* 0x0000006c5c60723c */ /* 0x004ff000000418ff */
[C---:B---3--:R-:W-:Y:S01]  /*1ac0*/  HMMA.16816.F32.BF16 R72, R112.reuse, R150, R72 ;  /* 0x000000967048723c */ /* 0x048fe20000041848 */
[----:B------:R-:W0:Y:S07]  /*1ad0*/  LDSM.16.M88.4 R148, [R16+0x5c00] ;  /* 0x005c00001094783b */ /* 0x000e2e0000000200 */
[----:B------:R-:W-:Y:S08]  /*1ae0*/  HMMA.16816.F32.BF16 R88, R112, R90, R152 ;  /* 0x0000005a7058723c */ /* 0x000ff00000041898 */
[----:B----4-:R-:W-:Y:S08]  /*1af0*/  HMMA.16816.F32.BF16 R156, R92, R100, RZ ;  /* 0x000000645c9c723c */ /* 0x010ff000000418ff */
[----:B------:R-:W-:Y:S08]  /*1b00*/  HMMA.16816.F32.BF16 R108, R112, R110, R96 ;  /* 0x0000006e706c723c */ /* 0x000ff00000041860 */
[C---:B-----5:R-:W-:Y:S08]  /*1b10*/  HMMA.16816.F32.BF16 R152, R92.reuse, R68, RZ ;  /* 0x000000445c98723c */ /* 0x060ff000000418ff */
[----:B------:R-:W-:Y:S08]  /*1b20*/  HMMA.16816.F32.BF16 R96, R92, R104, RZ ;  /* 0x000000685c60723c */ /* 0x000ff000000418ff */
[C---:B------:R-:W-:Y:S08]  /*1b30*/  HMMA.16816.F32.BF16 R100, R112.reuse, R102, R156 ;  /* 0x000000667064723c */ /* 0x040ff0000004189c */
[----:B------:R-:W-:Y:S08]  /*1b40*/  HMMA.16816.F32.BF16 R68, R112, R70, R152 ;  /* 0x000000467044723c */ /* 0x000ff00000041898 */
[----:B------:R-:W-:Y:S08]  /*1b50*/  HMMA.16816.F32.BF16 R156, R92, R64, RZ ;  /* 0x000000405c9c723c */ /* 0x000ff000000418ff */
[----:B------:R-:W-:Y:S01]  /*1b60*/  HMMA.16816.F32.BF16 R96, R112, R106, R96 ;  /* 0x0000006a7060723c */ /* 0x000fe20000041860 */
[----:B------:R-:W-:Y:S07]  /*1b70*/  LDSM.16.MT88.4 R104, [R12+0x2000] ;  /* 0x002000000c68783b */ /* 0x000fee0000004200 */
[----:B0-----:R-:W-:Y:S01]  /*1b80*/  HMMA.16816.F32.BF16 R152, R92, R148, RZ ;  /* 0x000000945c98723c */ /* 0x001fe200000418ff */
[----:B------:R-:W0:Y:S07]  /*1b90*/  LDSM.16.M88.4 R92, [R6+0x4000] ;  /* 0x00400000065c783b */ /* 0x000e2e0000000200 */
[C---:B------:R-:W-:Y:S11]  /*1ba0*/  HMMA.16816.F32.BF16 R64, R112.reuse, R66, R156 ;  /* 0x000000427040723c */ /* 0x040ff6000004189c */
[----:B------:R-:W-:Y:S05]  /*1bb0*/  @!UPT UIADD3 URZ, URZ, URZ, URZ ;  /* 0x0000003f3f3ff290 */ /* 0x000fea000fffe03f */
[----:B------:R-:W-:Y:S01]  /*1bc0*/  HMMA.16816.F32.BF16 R112, R112, R150, R152 ;  /* 0x000000967070723c */ /* 0x000fe20000041898 */
[----:B------:R-:W1:Y:S07]  /*1bd0*/  LDSM.16.M88.4 R148, [R6+0x4400] ;  /* 0x004400000694783b */ /* 0x000e6e0000000200 */
[C---:B0-----:R-:W-:Y:S01]  /*1be0*/  HMMA.16816.F32.BF16 R152, R104.reuse, R92, R100 ;  /* 0x0000005c6898723c */ /* 0x041fe20000041864 */
[----:B------:R-:W0:Y:S07]  /*1bf0*/  LDSM.16.MT88.4 R100, [R12+0x3000] ;  /* 0x003000000c64783b */ /* 0x000e2e0000004200 */
[----:B-1----:R-:W-:Y:S11]  /*1c00*/  HMMA.16816.F32.BF16 R88, R104, R148, R88 ;  /* 0x000000946858723c */ /* 0x002ff60000041858 */
[----:B------:R-:W-:Y:S05]  /*1c10*/  @!UPT UIADD3 URZ, URZ, URZ, URZ ;  /* 0x0000003f3f3ff290 */ /* 0x000fea000fffe03f */
[C---:B0-----:R-:W-:Y:S01]  /*1c20*/  HMMA.16816.F32.BF16 R92, R100.reuse, R94, R152 ;  /* 0x0000005e645c723c */ /* 0x041fe20000041898 */
[----:B------:R-:W0:Y:S07]  /*1c30*/  LDSM.16.M88.4 R152, [R6+0x4800] ;  /* 0x004800000698783b */ /* 0x000e2e0000000200 */
[----:B------:R-:W-:Y:S01]  /*1c40*/  HMMA.16816.F32.BF16 R88, R100, R150, R88 ;  /* 0x000000966458723c */ /* 0x000fe20000041858 */
[----:B------:R-:W1:Y:S07]  /*1c50*/  LDSM.16.M88.4 R148, [R6+0x4c00] ;  /* 0x004c00000694783b */ /* 0x000e6e0000000200 */
[C---:B0-----:R-:W-:Y:S08]  /*1c60*/  HMMA.16816.F32.BF16 R72, R104.reuse, R152, R72 ;  /* 0x000000986848723c */ /* 0x041ff00000041848 */
[----:B-1----:R-:W-:Y:S11]  /*1c70*/  HMMA.16816.F32.BF16 R108, R104, R148, R108 ;  /* 0x00000094686c723c */ /* 0x002ff6000004186c */
[----:B------:R-:W-:Y:S05]  /*1c80*/  @!UPT UIADD3 URZ, URZ, URZ, URZ ;  /* 0x0000003f3f3ff290 */ /* 0x000fea000fffe03f */
[C---:B------:R-:W-:Y:S01]  /*1c90*/  HMMA.16816.F32.BF16 R72, R100.reuse, R154, R72 ;  /* 0x0000009a6448723c */ /* 0x040fe20000041848 */
        /* <DEDUP_REMOVED lines=8> */
[----:B------:R-:W-:Y:S08]  /*1d20*/  HMMA.16816.F32.BF16 R68, R100, R150, R68 ;  /* 0x000000966444723c */ /* 0x000ff00000041844 */
[----:B0-----:R-:W-:Y:S01]  /*1d30*/  HMMA.16816.F32.BF16 R148, R104, R152, R96 ;  /* 0x000000986894723c */ /* 0x001fe20000041860 */
[----:B------:R-:W0:Y:S01]  /*1d40*/  LDSM.16.M88.4 R96, [R6+0x5c00] ;  /* 0x005c00000660783b */ /* 0x000e220000000200 */
[----:B------:R-:W-:-:S04]  /*1d50*/  IMAD.WIDE R62, R5, 0x2, R34 ;  /* 0x00000002053e7825 */ /* 0x000fc800078e0222 */
[C---:B------:R-:W-:Y:S01]  /*1d60*/  IMAD.WIDE R136, R5.reuse, 0x2, R42 ;  /* 0x0000000205887825 */ /* 0x040fe200078e022a */
[----:B------:R1:W2:Y:S03]  /*1d70*/  LDG.E.U16 R178, [R62.64] ;  /* 0x000000043eb27981 */ /* 0x0002a6000c1e1500 */
[C---:B------:R-:W-:Y:S01]  /*1d80*/  IMAD.WIDE R22, R5.reuse, 0x2, R30 ;  /* 0x0000000205167825 */ /* 0x040fe200078e021e */
[----:B------:R3:W4:Y:S03]  /*1d90*/  LDG.E.U16 R182, [R136.64] ;  /* 0x0000000488b67981 */ /* 0x000726000c1e1500 */
[C---:B------:R-:W-:Y:S01]  /*1da0*/  IMAD.WIDE R156, R5.reuse, 0x2, R54 ;  /* 0x00000002059c7825 */ /* 0x040fe200078e0236 */
[----:B------:R5:W2:Y:S03]  /*1db0*/  LDG.E.U16 R176, [R22.64] ;  /* 0x0000000416b07981 */ /* 0x000aa6000c1e1500 */
[----:B------:R-:W-:-:S02]  /*1dc0*/  IMAD.WIDE R158, R5, 0x2, R58 ;  /* 0x00000002059e7825 */ /* 0x000fc400078e023a */
[----:B------:R-:W2:Y:S01]  /*1dd0*/  LDG.E.U16 R156, [R156.64] ;  /* 0x000000049c9c7981 */ /* 0x000ea2000c1e1500 */
[----:B0-----:R-:W-:Y:S01]  /*1de0*/  HMMA.16816.F32.BF16 R112, R104, R96, R112 ;  /* 0x000000606870723c */ /* 0x001fe20000041870 */
[C---:B------:R-:W-:Y:S02]  /*1df0*/  IMAD.WIDE R152, R5.reuse, 0x2, R46 ;  /* 0x0000000205987825 */ /* 0x040fe400078e022e */
[----:B------:R-:W4:Y:S02]  /*1e00*/  LDG.E.U16 R158, [R158.64] ;  /* 0x000000049e9e7981 */ /* 0x000f24000c1e1500 */
[C---:B---3--:R-:W-:Y:S02]  /*1e10*/  IMAD.WIDE R136, R5.reuse, 0x2, R48 ;  /* 0x0000000205887825 */ /* 0x048fe400078e0230 */
[----:B------:R0:W3:Y:S01]  /*1e20*/  LDG.E.U16 R184, [R152.64] ;  /* 0x0000000498b87981 */ /* 0x0000e2000c1e1500 */
[----:B------:R-:W-:Y:S01]  /*1e30*/  HMMA.16816.F32.BF16 R104, R100, R154, R148 ;  /* 0x0000009a6468723c */ /* 0x000fe20000041894 */
[----:B------:R-:W-:-:S05]  /*1e40*/  IMAD.WIDE R96, R5, 0x2, R38 ;  /* 0x0000000205607825 */ /* 0x000fca00078e0226 */
[----:B------:R0:W3:Y:S01]  /*1e50*/  LDG.E.U16 R180, [R96.64] ;  /* 0x0000000460b47981 */ /* 0x0000e2000c1e1500 */
[----:B------:R-:W-:-:S09]  /*1e60*/  IMAD.WIDE R148, R5, 0x2, R44 ;  /* 0x0000000205947825 */ /* 0x000fd200078e022c */
[----:B------:R-:W-:Y:S01]  /*1e70*/  HMMA.16816.F32.BF16 R100, R100, R98, R112 ;  /* 0x000000626464723c */ /* 0x000fe20000041870 */
[C---:B------:R-:W-:Y:S01]  /*1e80*/  IMAD.WIDE R154, R5.reuse, 0x2, R50 ;  /* 0x00000002059a7825 */ /* 0x040fe200078e0232 */
[----:B0-----:R0:W4:Y:S05]  /*1e90*/  LDG.E.U16 R96, [R148.64] ;  /* 0x0000000494607981 */ /* 0x00112a000c1e1500 */
[C---:B------:R-:W-:Y:S01]  /*1ea0*/  IMAD.WIDE R114, R5.reuse, 0x2, R40 ;  /* 0x0000000205727825 */ /* 0x040fe200078e0228 */
[----:B------:R-:W4:Y:S03]  /*1eb0*/  LDG.E.U16 R154, [R154.64] ;  /* 0x000000049a9a7981 */ /* 0x000f26000c1e1500 */
[C---:B------:R-:W-:Y:S01]  /*1ec0*/  IMAD.WIDE R98, R5.reuse, 0x2, R32 ;  /* 0x0000000205627825 */ /* 0x040fe200078e0220 */
[----:B-1----:R1:W4:Y:S03]  /*1ed0*/  LDG.E.U16 R62, [R114.64] ;  /* 0x00000004723e7981 */ /* 0x002326000c1e1500 */
[C---:B------:R-:W-:Y:S01]  /*1ee0*/  IMAD.WIDE R150, R5.reuse, 0x2, R36 ;  /* 0x0000000205967825 */ /* 0x040fe200078e0224 */
[----:B-----5:R5:W4:Y:S03]  /*1ef0*/  LDG.E.U16 R22, [R98.64] ;  /* 0x0000000462167981 */ /* 0x020b26000c1e1500 */
[----:B------:R-:W-:-:S02]  /*1f00*/  IMAD.WIDE R112, R5, 0x2, R52 ;  /* 0x0000000205707825 */ /* 0x000fc400078e0234 */
[----:B------:R-:W4:Y:S02]  /*1f10*/  LDG.E.U16 R150, [R150.64] ;  /* 0x0000000496967981 */ /* 0x000f24000c1e1500 */
[C---:B-1----:R-:W-:Y:S02]  /*1f20*/  IMAD.WIDE R114, R5.reuse, 0x2, R56 ;  /* 0x0000000205727825 */ /* 0x042fe400078e0238 */
[----:B------:R-:W4:Y:S02]  /*1f30*/  LDG.E.U16 R112, [R112.64] ;  /* 0x0000000470707981 */ /* 0x000f24000c1e1500 */
[----:B0-----:R-:W-:Y:S02]  /*1f40*/  IMAD.WIDE R148, R5, 0x2, R60 ;  /* 0x0000000205947825 */ /* 0x001fe400078e023c */
[----:B-----5:R0:W5:Y:S04]  /*1f50*/  LDG.E.U16 R98, [R136.64] ;  /* 0x0000000488627981 */ /* 0x020168000c1e1500 */
[----:B------:R-:W5:Y:S04]  /*1f60*/  LDG.E.U16 R114, [R114.64] ;  /* 0x0000000472727981 */ /* 0x000f68000c1e1500 */
[----:B------:R-:W5:Y:S01]  /*1f70*/  LDG.E.U16 R148, [R148.64] ;  /* 0x0000000494947981 */ /* 0x000f62000c1e1500 */
[----:B------:R-:W-:-:S02]  /*1f80*/  FMUL R13, R92, c[0x0][0x188] ;  /* 0x000062005c0d7a20 */ /* 0x000fc40000400000 */
[----:B0-----:R-:W-:Y:S01]  /*1f90*/  FMUL R136, R93, c[0x0][0x188] ;  /* 0x000062005d887a20 */ /* 0x001fe20000400000 */
[----:B------:R-:W-:Y:S04]  /*1fa0*/  BAR.SYNC.DEFER_BLOCKING 0x0 ;  /* 0x0000000000007b1d */ /* 0x000fe80000010000 */
[----:B------:R-:W-:Y:S01]  /*1fb0*/  FMNMX R136, R13, R136, !PT ;  /* 0x000000880d887209 */ /* 0x000fe20007800000 */
[----:B------:R-:W-:-:S05]  /*1fc0*/  FMUL R13, R88, c[0x0][0x188] ;  /* 0x00006200580d7a20 */ /* 0x000fca0000400000 */
        /* <DEDUP_REMOVED lines=26> */
[----:B------:R-:W-:-:S05]  /*2170*/  FMNMX R15, R13, R136, !PT ;  /* 0x000000880d0f7209 */ /* 0x000fca0007800000 */
[----:B------:R-:W0:Y:S01]  /*2180*/  SHFL.BFLY PT, R136, R15, 0x2, 0x1f ;  /* 0x0c401f000f887f89 */ /* 0x000e2200000e0000 */
[----:B------:R-:W-:Y:S01]  /*2190*/  FMUL R13, R94, c[0x0][0x188] ;  /* 0x000062005e0d7a20 */ /* 0x000fe20000400000 */
[----:B0-----:R-:W-:Y:S01]  /*21a0*/  FMNMX R21, R15, R136, !PT ;  /* 0x000000880f157209 */ /* 0x001fe20007800000 */
        /* <DEDUP_REMOVED lines=30> */
[----:B------:R-:W0:Y:S04]  /*2390*/  SHFL.BFLY PT, R152, R21, 0x1, 0x1f ;  /* 0x0c201f0015987f89 */ /* 0x000e2800000e0000 */
[----:B------:R-:W1:Y:S04]  /*23a0*/  SHFL.BFLY PT, R15, R136, 0x2, 0x1f ;  /* 0x0c401f00880f7f89 */ /* 0x000e6800000e0000 */
[----:B--2---:R-:W-:Y:S01]  /*23b0*/  STS.U16 [R11+0x4000], R176 ;  /* 0x004000b00b007388 */ /* 0x004fe20000000400 */
[----:B0-----:R-:W-:-:S02]  /*23c0*/  FMNMX R13, R21, R152, !PT ;  /* 0x00000098150d7209 */ /* 0x001fc40007800000 */
[----:B-1----:R-:W-:-:S05]  /*23d0*/  FMNMX R15, R136, R15, !PT ;  /* 0x0000000f880f7209 */ /* 0x002fca0007800000 */
[----:B------:R-:W0:Y:S04]  /*23e0*/  SHFL.BFLY PT, R152, R15, 0x1, 0x1f ;  /* 0x0c201f000f987f89 */ /* 0x000e2800000e0000 */
[----:B------:R-:W-:Y:S04]  /*23f0*/  STS.U16 [R11+0x4400], R178 ;  /* 0x004400b20b007388 */ /* 0x000fe80000000400 */
[----:B---3--:R-:W-:Y:S04]  /*2400*/  STS.U16 [R11+0x4800], R180 ;  /* 0x004800b40b007388 */ /* 0x008fe80000000400 */
[----:B----4-:R-:W-:Y:S04]  /*2410*/  STS.U16 [R11+0x4c00], R182 ;  /* 0x004c00b60b007388 */ /* 0x010fe80000000400 */
[----:B------:R-:W-:Y:S04]  /*2420*/  STS.U16 [R11+0x5000], R184 ;  /* 0x005000b80b007388 */ /* 0x000fe80000000400 */
[----:B------:R-:W-:Y:S04]  /*2430*/  STS.U16 [R11+0x5800], R156 ;  /* 0x0058009c0b007388 */ /* 0x000fe80000000400 */
[----:B------:R-:W-:Y:S04]  /*2440*/  STS.U16 [R11+0x5c00], R158 ;  /* 0x005c009e0b007388 */ /* 0x000fe80000000400 */
[----:B------:R-:W-:Y:S04]  /*2450*/  STS.U16 [R11+0x5400], R154 ;  /* 0x0054009a0b007388 */ /* 0x000fe80000000400 */
[----:B------:R1:W-:Y:S04]  /*2460*/  STS.U16 [R17+0x4a00], R62 ;  /* 0x004a003e11007388 */ /* 0x0003e80000000400 */
[----:B------:R2:W-:Y:S04]  /*2470*/  STS.U16 [R17+0x4200], R22 ;  /* 0x0042001611007388 */ /* 0x0005e80000000400 */
[----:B------:R-:W-:Y:S04]  /*2480*/  STS.U16 [R17+0x4600], R150 ;  /* 0x0046009611007388 */ /* 0x000fe80000000400 */
[----:B------:R-:W-:Y:S04]  /*2490*/  STS.U16 [R17+0x4e00], R96 ;  /* 0x004e006011007388 */ /* 0x000fe80000000400 */
[----:B-----5:R-:W-:Y:S04]  /*24a0*/  STS.U16 [R17+0x5200], R98 ;  /* 0x0052006211007388 */ /* 0x020fe80000000400 */
[----:B------:R-:W-:Y:S04]  /*24b0*/  STS.U16 [R17+0x5600], R112 ;  /* 0x0056007011007388 */ /* 0x000fe80000000400 */
[----:B------:R-:W-:Y:S04]  /*24c0*/  STS.U16 [R17+0x5a00], R114 ;  /* 0x005a007211007388 */ /* 0x000fe80000000400 */
[----:B------:R-:W-:Y:S04]  /*24d0*/  STS.U16 [R17+0x5e00], R148 ;  /* 0x005e009411007388 */ /* 0x000fe80000000400 */
[----:B------:R-:W-:Y:S01]  /*24e0*/  BAR.SYNC.DEFER_BLOCKING 0x0 ;  /* 0x0000000000007b1d */ /* 0x000fe20000010000 */
[----:B------:R-:W-:-:S02]  /*24f0*/  FMNMX R13, R13, R20, !PT ;  /* 0x000000140d0d7209 */ /* 0x000fc40007800000 */
[----:B0-----:R-:W-:-:S03]  /*2500*/  FMNMX R15, R15, R152, !PT ;  /* 0x000000980f0f7209 */ /* 0x001fc60007800000 */
[--C-:B------:R-:W-:Y:S01]  /*2510*/  FFMA R92, R92, c[0x0][0x188], -R13.reuse ;  /* 0x000062005c5c7a23 */ /* 0x100fe2000000080d */
[----:B------:R-:W-:Y:S01]  /*2520*/  FMNMX R15, R15, R18, !PT ;  /* 0x000000120f0f7209 */ /* 0x000fe20007800000 */
[----:B------:R-:W-:Y:S02]  /*2530*/  FFMA R93, R93, c[0x0][0x188], -R13 ;  /* 0x000062005d5d7a23 */ /* 0x000fe4000000080d */
[----:B------:R-:W-:Y:S02]  /*2540*/  FMUL R92, R92, 1.4426950216293334961 ;  /* 0x3fb8aa3b5c5c7820 */ /* 0x000fe40000400000 */
[----:B------:R-:W-:Y:S02]  /*2550*/  FMUL R93, R93, 1.4426950216293334961 ;  /* 0x3fb8aa3b5d5d7820 */ /* 0x000fe40000400000 */
[--C-:B------:R-:W-:Y:S02]  /*2560*/  FFMA R94, R94, c[0x0][0x188], -R15.reuse ;  /* 0x000062005e5e7a23 */ /* 0x100fe4000000080f */
[----:B------:R-:W-:Y:S01]  /*2570*/  FFMA R95, R95, c[0x0][0x188], -R15 ;  /* 0x000062005f5f7a23 */ /* 0x000fe2000000080f */
[----:B------:R-:W-:Y:S01]  /*2580*/  MUFU.EX2 R137, R92 ;  /* 0x0000005c00897308 */ /* 0x000fe20000000800 */
[----:B------:R-:W-:-:S02]  /*2590*/  FMUL R23, R94, 1.4426950216293334961 ;  /* 0x3fb8aa3b5e177820 */ /* 0x000fc40000400000 */
[----:B-1----:R-:W-:Y:S02]  /*25a0*/  FMUL R62, R95, 1.4426950216293334961 ;  /* 0x3fb8aa3b5f3e7820 */ /* 0x002fe40000400000 */
[----:B------:R-:W-:Y:S01]  /*25b0*/  FADD R20, -R13, R20 ;  /* 0x000000140d147221 */ /* 0x000fe20000000100 */
[----:B------:R-:W0:Y:S02]  /*25c0*/  LDSM.16.M88.4 R96, [R16+0x4000] ;  /* 0x004000001060783b */ /* 0x000e240000000200 */
[----:B------:R1:W3:Y:S01]  /*25d0*/  MUFU.EX2 R136, R93 ;  /* 0x0000005d00887308 */ /* 0x0002e20000000800 */
[----:B------:R-:W-:Y:S01]  /*25e0*/  FMUL R20, R20, 1.4426950216293334961 ;  /* 0x3fb8aa3b14147820 */ /* 0x000fe20000400000 */
[----:B-1----:R-:W1:Y:S01]  /*25f0*/  LDSM.16.M88.4 R92, [R16+0x4400] ;  /* 0x00440000105c783b */ /* 0x002e620000000200 */
[----:B------:R-:W-:Y:S02]  /*2600*/  FFMA R89, R89, c[0x0][0x188], -R13 ;  /* 0x0000620059597a23 */ /* 0x000fe4000000080d */
[----:B------:R-:W-:-:S02]  /*2610*/  FFMA R91, R91, c[0x0][0x188], -R15 ;  /* 0x000062005b5b7a23 */ /* 0x000fc4000000080f */
[----:B------:R-:W-:Y:S01]  /*2620*/  FADD R18, -R15, R18 ;  /* 0x000000120f127221 */ /* 0x000fe20000000100 */
[----:B------:R4:W5:Y:S01]  /*2630*/  MUFU.EX2 R21, R20 ;  /* 0x0000001400157308 */ /* 0x0009620000000800 */
[----:B------:R-:W-:Y:S02]  /*2640*/  FFMA R88, R88, c[0x0][0x188], -R13 ;  /* 0x0000620058587a23 */ /* 0x000fe4000000080d */
[----:B------:R-:W-:Y:S02]  /*2650*/  FFMA R90, R90, c[0x0][0x188], -R15 ;  /* 0x000062005a5a7a23 */ /* 0x000fe4000000080f */
[----:B------:R-:W-:Y:S02]  /*2660*/  FMUL R63, R89, 1.4426950216293334961 ;  /* 0x3fb8aa3b593f7820 */ /* 0x000fe40000400000 */
[----:B------:R-:W-:Y:S02]  /*2670*/  FMUL R18, R18, 1.4426950216293334961 ;  /* 0x3fb8aa3b12127820 */ /* 0x000fe40000400000 */
[----:B----4-:R-:W-:-:S02]  /*2680*/  FMUL R20, R91, 1.4426950216293334961 ;  /* 0x3fb8aa3b5b147820 */ /* 0x010fc40000400000 */
[----:B------:R-:W-:Y:S02]  /*2690*/  FMUL R88, R88, 1.4426950216293334961 ;  /* 0x3fb8aa3b58587820 */ /* 0x000fe40000400000 */
[----:B------:R-:W-:Y:S01]  /*26a0*/  FMUL R90, R90, 1.4426950216293334961 ;  /* 0x3fb8aa3b5a5a7820 */ /* 0x000fe20000400000 */
[----:B------:R-:W-:Y:S08]  /*26b0*/  MUFU.EX2 R63, R63 ;  /* 0x0000003f003f7308 */ /* 0x000ff00000000800 */
[----:B--2---:R3:W-:Y:S08]  /*26c0*/  MUFU.EX2 R22, R88 ;  /* 0x0000005800167308 */ /* 0x0047f00000000800 */
[----:B------:R-:W-:Y:S08]  /*26d0*/  MUFU.EX2 R23, R23 ;  /* 0x0000001700177308 */ /* 0x000ff00000000800 */
[----:B------:R-:W2:Y:S08]  /*26e0*/  MUFU.EX2 R62, R62 ;  /* 0x0000003e003e7308 */ /* 0x000eb00000000800 */
[----:B------:R4:W-:Y:S08]  /*26f0*/  MUFU.EX2 R149, R90 ;  /* 0x0000005a00957308 */ /* 0x0009f00000000800 */
[----:B------:R-:W0:Y:S08]  /*2700*/  MUFU.EX2 R20, R20 ;  /* 0x0000001400147308 */ /* 0x000e300000000800 */
[----:B------:R-:W1:Y:S01]  /*2710*/  MUFU.EX2 R18, R18 ;  /* 0x0000001200127308 */ /* 0x000e620000000800 */
[----:B------:R-:W-:Y:S01]  /*2720*/  FFMA R75, R75, c[0x0][0x188], -R15 ;  /* 0x000062004b4b7a23 */ /* 0x000fe2000000080f */
[----:B---3--:R-:W-:Y:S01]  /*2730*/  F2FP.BF16.PACK_AB R88, R136, R137 ;  /* 0x000000898858723e */ /* 0x008fe200000010ff */
[C---:B-----5:R-:W-:Y:S01]  /*2740*/  FMUL R128, R21.reuse, R128 ;  /* 0x0000008015807220 */ /* 0x060fe20000400000 */
[----:B--2---:R-:W-:Y:S01]  /*2750*/  F2FP.BF16.PACK_AB R89, R62, R23 ;  /* 0x000000173e59723e */ /* 0x004fe200000010ff */
[----:B------:R-:W-:Y:S01]  /*2760*/  FMUL R129, R21, R129 ;  /* 0x0000008115817220 */ /* 0x000fe20000400000 */
[----:B----4-:R-:W-:Y:S01]  /*2770*/  F2FP.BF16.PACK_AB R90, R63, R22 ;  /* 0x000000163f5a723e */ /* 0x010fe200000010ff */
[C---:B------:R-:W-:Y:S01]  /*2780*/  FMUL R124, R21.reuse, R124 ;  /* 0x0000007c157c7220 */ /* 0x040fe20000400000 */
[----:B0-----:R-:W-:Y:S01]  /*2790*/  F2FP.BF16.PACK_AB R91, R20, R149 ;  /* 0x00000095145b723e */ /* 0x001fe200000010ff */
[----:B------:R-:W-:-:S02]  /*27a0*/  FMUL R125, R21, R125 ;  /* 0x0000007d157d7220 */ /* 0x000fc40000400000 */
[--C-:B------:R-:W-:Y:S02]  /*27b0*/  FFMA R72, R72, c[0x0][0x188], -R13.reuse ;  /* 0x0000620048487a23 */ /* 0x100fe4000000080d */
[--C-:B------:R-:W-:Y:S02]  /*27c0*/  FFMA R73, R73, c[0x0][0x188], -R13.reuse ;  /* 0x0000620049497a23 */ /* 0x100fe4000000080d */
[----:B------:R-:W-:Y:S02]  /*27d0*/  FFMA R108, R108, c[0x0][0x188], -R13 ;  /* 0x000062006c6c7a23 */ /* 0x000fe4000000080d */
[C---:B-1----:R-:W-:Y:S02]  /*27e0*/  FMUL R130, R18.reuse, R130 ;  /* 0x0000008212827220 */ /* 0x042fe40000400000 */
[C---:B------:R-:W-:Y:S02]  /*27f0*/  FMUL R131, R18.reuse, R131 ;  /* 0x0000008312837220 */ /* 0x040fe40000400000 */
[----:B------:R-:W-:-:S02]  /*2800*/  FMUL R126, R18, R126 ;  /* 0x0000007e127e7220 */ /* 0x000fc40000400000 */
[----:B------:R-:W-:Y:S02]  /*2810*/  FMUL R127, R18, R127 ;  /* 0x0000007f127f7220 */ /* 0x000fe40000400000 */
[----:B------:R-:W-:Y:S02]  /*2820*/  FFMA R109, R109, c[0x0][0x188], -R13 ;  /* 0x000062006d6d7a23 */ /* 0x000fe4000000080d */
[--C-:B------:R-:W-:Y:S02]  /*2830*/  FFMA R74, R74, c[0x0][0x188], -R15.reuse ;  /* 0x000062004a4a7a23 */ /* 0x100fe4000000080f */
[--C-:B------:R-:W-:Y:S02]  /*2840*/  FFMA R110, R110, c[0x0][0x188], -R15.reuse ;  /* 0x000062006e6e7a23 */ /* 0x100fe4000000080f */
[----:B------:R-:W-:Y:S02]  /*2850*/  FFMA R111, R111, c[0x0][0x188], -R15 ;  /* 0x000062006f6f7a23 */ /* 0x000fe4000000080f */
[----:B------:R-:W-:-:S02]  /*2860*/  FMUL R157, R75, 1.4426950216293334961 ;  /* 0x3fb8aa3b4b9d7820 */ /* 0x000fc40000400000 */
[----:B------:R-:W-:Y:S02]  /*2870*/  FMUL R72, R72, 1.4426950216293334961 ;  /* 0x3fb8aa3b48487820 */ /* 0x000fe40000400000 */
[----:B------:R-:W-:Y:S02]  /*2880*/  FMUL R73, R73, 1.4426950216293334961 ;  /* 0x3fb8aa3b49497820 */ /* 0x000fe40000400000 */
[----:B------:R-:W-:Y:S02]  /*2890*/  FMUL R108, R108, 1.4426950216293334961 ;  /* 0x3fb8aa3b6c6c7820 */ /* 0x000fe40000400000 */
[----:B------:R-:W-:Y:S02]  /*28a0*/  FMUL R109, R109, 1.4426950216293334961 ;  /* 0x3fb8aa3b6d6d7820 */ /* 0x000fe40000400000 */
[----:B------:R-:W-:Y:S02]  /*28b0*/  FMUL R74, R74, 1.4426950216293334961 ;  /* 0x3fb8aa3b4a4a7820 */ /* 0x000fe40000400000 */
[----:B------:R-:W-:-:S02]  /*28c0*/  FMUL R110, R110, 1.4426950216293334961 ;  /* 0x3fb8aa3b6e6e7820 */ /* 0x000fc40000400000 */
[----:B------:R-:W-:Y:S01]  /*28d0*/  FMUL R111, R111, 1.4426950216293334961 ;  /* 0x3fb8aa3b6f6f7820 */ /* 0x000fe20000400000 */
[C---:B------:R-:W-:Y:S01]  /*28e0*/  HMMA.16816.F32.BF16 R128, R88.reuse, R96, R128 ;  /* 0x000000605880723c */ /* 0x040fe20000041880 */
[----:B------:R-:W-:Y:S07]  /*28f0*/  MUFU.EX2 R152, R72 ;  /* 0x0000004800987308 */ /* 0x000fee0000000800 */
[----:B------:R-:W-:Y:S01]  /*2900*/  HMMA.16816.F32.BF16 R124, R88, R92, R124 ;  /* 0x0000005c587c723c */ /* 0x000fe2000004187c */
[----:B------:R-:W0:Y:S08]  /*2910*/  MUFU.EX2 R155, R73 ;  /* 0x00000049009b7308 */ /* 0x000e300000000800 */
[----:B------:R-:W-:Y:S08]  /*2920*/  MUFU.EX2 R151, R108 ;  /* 0x0000006c00977308 */ /* 0x000ff00000000800 */
[----:B------:R-:W-:Y:S08]  /*2930*/  MUFU.EX2 R148, R109 ;  /* 0x0000006d00947308 */ /* 0x000ff00000000800 */
[----:B------:R-:W-:Y:S08]  /*2940*/  MUFU.EX2 R154, R74 ;  /* 0x0000004a009a7308 */ /* 0x000ff00000000800 */
[----:B------:R-:W1:Y:S08]  /*2950*/  MUFU.EX2 R157, R157 ;  /* 0x0000009d009d7308 */ /* 0x000e700000000800 */
[----:B------:R-:W-:Y:S08]  /*2960*/  MUFU.EX2 R153, R110 ;  /* 0x0000006e00997308 */ /* 0x000ff00000000800 */
[----:B------:R2:W3:Y:S01]  /*2970*/  MUFU.EX2 R150, R111 ;  /* 0x0000006f00967308 */ /* 0x0004e20000000800 */
[----:B0-----:R-:W-:-:S02]  /*2980*/  F2FP.BF16.PACK_AB R72, R155, R152 ;  /* 0x000000989b48723e */ /* 0x001fc400000010ff */
[----:B-1----:R-:W-:Y:S02]  /*2990*/  F2FP.BF16.PACK_AB R73, R157, R154 ;  /* 0x0000009a9d49723e */ /* 0x002fe400000010ff */
[----:B------:R-:W-:Y:S01]  /*29a0*/  F2FP.BF16.PACK_AB R74, R148, R151 ;  /* 0x00000097944a723e */ /* 0x000fe200000010ff */
[C---:B------:R-:W-:Y:S02]  /*29b0*/  FMUL R116, R21.reuse, R116 ;  /* 0x0000007415747220 */ /* 0x040fe40000400000 */
[----:B------:R-:W-:Y:S01]  /*29c0*/  FMUL R117, R21, R117 ;  /* 0x0000007515757220 */ /* 0x000fe20000400000 */
[----:B--2---:R-:W-:Y:S01]  /*29d0*/  LDSM.16.M88.4 R108, [R16+0x5c00] ;  /* 0x005c0000106c783b */ /* 0x004fe20000000200 */
[----:B---3--:R-:W-:-:S07]  /*29e0*/  F2FP.BF16.PACK_AB R75, R150, R153 ;  /* 0x00000099964b723e */ /* 0x008fce00000010ff */
[C---:B------:R-:W-:Y:S01]  /*29f0*/  HMMA.16816.F32.BF16 R128, R72.reuse, R98, R128 ;  /* 0x000000624880723c */ /* 0x040fe20000041880 */
[----:B------:R-:W0:Y:S07]  /*2a00*/  LDSM.16.M88.4 R96, [R16+0x4800] ;  /* 0x004800001060783b */ /* 0x000e2e0000000200 */
[----:B------:R-:W-:Y:S01]  /*2a10*/  HMMA.16816.F32.BF16 R124, R72, R94, R124 ;  /* 0x0000005e487c723c */ /* 0x000fe2000004187c */
[----:B------:R-:W1:Y:S01]  /*2a20*/  LDSM.16.M88.4 R92, [R16+0x4c00] ;  /* 0x004c0000105c783b */ /* 0x000e620000000200 */
[----:B------:R-:W-:-:S02]  /*2a30*/  FMUL R118, R18, R118 ;  /* 0x0000007612767220 */ /* 0x000fc40000400000 */
[C---:B------:R-:W-:Y:S02]  /*2a40*/  FMUL R119, R18.reuse, R119 ;  /* 0x0000007712777220 */ /* 0x040fe40000400000 */
[C---:B------:R-:W-:Y:S02]  /*2a50*/  FMUL R120, R21.reuse, R120 ;  /* 0x0000007815787220 */ /* 0x040fe40000400000 */
[C---:B------:R-:W-:Y:S02]  /*2a60*/  FMUL R121, R21.reuse, R121 ;  /* 0x0000007915797220 */ /* 0x040fe40000400000 */
[C---:B------:R-:W-:Y:S02]  /*2a70*/  FMUL R122, R18.reuse, R122 ;  /* 0x0000007a127a7220 */ /* 0x040fe40000400000 */
[----:B------:R-:W-:Y:S01]  /*2a80*/  FMUL R123, R18, R123 ;  /* 0x0000007b127b7220 */ /* 0x000fe20000400000 */
[C---:B0-----:R-:W-:Y:S08]  /*2a90*/  HMMA.16816.F32.BF16 R116, R88.reuse, R96, R116 ;  /* 0x000000605874723c */ /* 0x041ff00000041874 */
[----:B-1----:R-:W-:Y:S01]  /*2aa0*/  HMMA.16816.F32.BF16 R120, R88, R92, R120 ;  /* 0x0000005c5878723c */ /* 0x002fe20000041878 */
[----:B------:R-:W-:-:S02]  /*2ab0*/  FMUL R112, R21, R76 ;  /* 0x0000004c15707220 */ /* 0x000fc40000400000 */
[C---:B------:R-:W-:Y:S02]  /*2ac0*/  FMUL R113, R21.reuse, R77 ;  /* 0x0000004d15717220 */ /* 0x040fe40000400000 */
[C---:B------:R-:W-:Y:S02]  /*2ad0*/  FMUL R114, R18.reuse, R78 ;  /* 0x0000004e12727220 */ /* 0x040fe40000400000 */
[----:B------:R-:W-:Y:S02]  /*2ae0*/  FMUL R115, R18, R79 ;  /* 0x0000004f12737220 */ /* 0x000fe40000400000 */
[----:B------:R-:W0:Y:S07]  /*2af0*/  LDSM.16.M88.4 R76, [R16+0x5800] ;  /* 0x00580000104c783b */ /* 0x000e2e0000000200 */
[C---:B------:R-:W-:Y:S01]  /*2b00*/  HMMA.16816.F32.BF16 R116, R72.reuse, R98, R116 ;  /* 0x000000624874723c */ /* 0x040fe20000041874 */
[----:B------:R-:W1:Y:S07]  /*2b10*/  LDSM.16.M88.4 R96, [R16+0x5400] ;  /* 0x005400001060783b */ /* 0x000e6e0000000200 */
[----:B------:R-:W-:Y:S01]  /*2b20*/  HMMA.16816.F32.BF16 R120, R72, R94, R120 ;  /* 0x0000005e4878723c */ /* 0x000fe20000041878 */
[----:B------:R-:W2:Y:S01]  /*2b30*/  LDSM.16.M88.4 R92, [R16+0x5000] ;  /* 0x00500000105c783b */ /* 0x000ea20000000200 */
[----:B------:R-:W-:-:S02]  /*2b40*/  FMUL R84, R21, R84 ;  /* 0x0000005415547220 */ /* 0x000fc40000400000 */
[C---:B------:R-:W-:Y:S02]  /*2b50*/  FMUL R85, R21.reuse, R85 ;  /* 0x0000005515557220 */ /* 0x040fe40000400000 */
[C---:B------:R-:W-:Y:S02]  /*2b60*/  FMUL R86, R18.reuse, R86 ;  /* 0x0000005612567220 */ /* 0x040fe40000400000 */
[C---:B------:R-:W-:Y:S02]  /*2b70*/  FMUL R87, R18.reuse, R87 ;  /* 0x0000005712577220 */ /* 0x040fe40000400000 */
[C---:B------:R-:W-:Y:S02]  /*2b80*/  FMUL R80, R21.reuse, R80 ;  /* 0x0000005015507220 */ /* 0x040fe40000400000 */
[----:B------:R-:W-:Y:S02]  /*2b90*/  FMUL R81, R21, R81 ;  /* 0x0000005115517220 */ /* 0x000fe40000400000 */
[----:B------:R-:W-:-:S02]  /*2ba0*/  FMUL R82, R18, R82 ;  /* 0x0000005212527220 */ /* 0x000fc40000400000 */
[C---:B------:R-:W-:Y:S02]  /*2bb0*/  FMUL R83, R18.reuse, R83 ;  /* 0x0000005312537220 */ /* 0x040fe40000400000 */
[C---:B------:R-:W-:Y:S02]  /*2bc0*/  FMUL R132, R21.reuse, R132 ;  /* 0x0000008415847220 */ /* 0x040fe40000400000 */
[----:B------:R-:W-:Y:S02]  /*2bd0*/  FMUL R133, R21, R133 ;  /* 0x0000008515857220 */ /* 0x000fe40000400000 */
[C---:B------:R-:W-:Y:S02]  /*2be0*/  FMUL R134, R18.reuse, R134 ;  /* 0x0000008612867220 */ /* 0x040fe40000400000 */
[----:B------:R-:W-:Y:S01]  /*2bf0*/  FMUL R135, R18, R135 ;  /* 0x0000008712877220 */ /* 0x000fe20000400000 */
[C---:B0-----:R-:W-:Y:S08]  /*2c00*/  HMMA.16816.F32.BF16 R112, R88.reuse, R76, R112 ;  /* 0x0000004c5870723c */ /* 0x041ff00000041870 */
[C---:B-1----:R-:W-:Y:S08]  /*2c10*/  HMMA.16816.F32.BF16 R80, R88.reuse, R96, R80 ;  /* 0x000000605850723c */ /* 0x042ff00000041850 */
[C---:B--2---:R-:W-:Y:S08]  /*2c20*/  HMMA.16816.F32.BF16 R84, R88.reuse, R92, R84 ;  /* 0x0000005c5854723c */ /* 0x044ff00000041854 */
[----:B------:R-:W-:Y:S01]  /*2c30*/  HMMA.16816.F32.BF16 R88, R88, R108, R132 ;  /* 0x0000006c5858723c */ /* 0x000fe20000041884 */
[----:B------:R-:W-:-:S02]  /*2c40*/  FFMA R64, R64, c[0x0][0x188], -R13 ;  /* 0x0000620040407a23 */ /* 0x000fc4000000080d */
[--C-:B------:R-:W-:Y:S02]  /*2c50*/  FFMA R65, R65, c[0x0][0x188], -R13.reuse ;  /* 0x0000620041417a23 */ /* 0x100fe4000000080d */
[----:B------:R-:W-:Y:S02]  /*2c60*/  FMUL R64, R64, 1.4426950216293334961 ;  /* 0x3fb8aa3b40407820 */ /* 0x000fe40000400000 */
[--C-:B------:R-:W-:Y:S02]  /*2c70*/  FFMA R68, R68, c[0x0][0x188], -R13.reuse ;  /* 0x0000620044447a23 */ /* 0x100fe4000000080d */
[----:B------:R0:W-:Y:S01]  /*2c80*/  MUFU.EX2 R108, R64 ;  /* 0x00000040006c7308 */ /* 0x0001e20000000800 */
[----:B------:R-:W-:Y:S02]  /*2c90*/  FMUL R65, R65, 1.4426950216293334961 ;  /* 0x3fb8aa3b41417820 */ /* 0x000fe40000400000 */
[----:B------:R-:W-:Y:S02]  /*2ca0*/  FMUL R68, R68, 1.4426950216293334961 ;  /* 0x3fb8aa3b44447820 */ /* 0x000fe40000400000 */
[----:B------:R-:W-:-:S02]  /*2cb0*/  FFMA R69, R69, c[0x0][0x188], -R13 ;  /* 0x0000620045457a23 */ /* 0x000fc4000000080d */
[--C-:B------:R-:W-:Y:S02]  /*2cc0*/  FFMA R66, R66, c[0x0][0x188], -R15.reuse ;  /* 0x0000620042427a23 */ /* 0x100fe4000000080f */
[--C-:B------:R-:W-:Y:S02]  /*2cd0*/  FFMA R67, R67, c[0x0][0x188], -R15.reuse ;  /* 0x0000620043437a23 */ /* 0x100fe4000000080f */
[--C-:B------:R-:W-:Y:S02]  /*2ce0*/  FFMA R70, R70, c[0x0][0x188], -R15.reuse ;  /* 0x0000620046467a23 */ /* 0x100fe4000000080f */
[----:B0-----:R-:W-:Y:S01]  /*2cf0*/  FFMA R64, R71, c[0x0][0x188], -R15 ;  /* 0x0000620047407a23 */ /* 0x001fe2000000080f */
[----:B------:R-:W-:Y:S01]  /*2d00*/  HMMA.16816.F32.BF16 R84, R72, R94, R84 ;  /* 0x0000005e4854723c */ /* 0x000fe20000041854 */
[----:B------:R-:W-:Y:S02]  /*2d10*/  FADD R137, R137, R136 ;  /* 0x0000008889897221 */ /* 0x000fe40000000000 */
[----:B------:R-:W-:Y:S01]  /*2d20*/  FADD R62, R23, R62 ;  /* 0x0000003e173e7221 */ /* 0x000fe20000000000 */
[----:B------:R0:W1:Y:S01]  /*2d30*/  MUFU.EX2 R109, R65 ;  /* 0x00000041006d7308 */ /* 0x0000620000000800 */
[----:B------:R-:W-:-:S03]  /*2d40*/  FMUL R92, R64, 1.4426950216293334961 ;  /* 0x3fb8aa3b405c7820 */ /* 0x000fc60000400000 */
[----:B------:R-:W-:Y:S01]  /*2d50*/  HMMA.16816.F32.BF16 R80, R72, R98, R80 ;  /* 0x000000624850723c */ /* 0x000fe20000041850 */
[----:B------:R-:W-:Y:S01]  /*2d60*/  FADD R22, R22, R137 ;  /* 0x0000008916167221 */ /* 0x000fe20000000000 */
[----:B------:R-:W-:Y:S01]  /*2d70*/  LDSM.16.M88.4 R96, [R6+0x4c00] ;  /* 0x004c00000660783b */ /* 0x000fe20000000200 */
[----:B------:R-:W-:-:S05]  /*2d80*/  FADD R149, R149, R62 ;  /* 0x0000003e95957221 */ /* 0x000fca0000000000 */
[C---:B------:R-:W-:Y:S01]  /*2d90*/  HMMA.16816.F32.BF16 R76, R72.reuse, R78, R112 ;  /* 0x0000004e484c723c */ /* 0x040fe20000041870 */
[----:B------:R2:W-:Y:S07]  /*2da0*/  MUFU.EX2 R112, R68 ;  /* 0x0000004400707308 */ /* 0x0005ee0000000800 */
[----:B------:R-:W-:Y:S01]  /*2db0*/  HMMA.16816.F32.BF16 R72, R72, R110, R88 ;  /* 0x0000006e4848723c */ /* 0x000fe20000041858 */
[----:B------:R-:W-:-:S06]  /*2dc0*/  FADD R63, R63, R22 ;  /* 0x000000163f3f7221 */ /* 0x000fcc0000000000 */
[----:B------:R-:W-:Y:S02]  /*2dd0*/  FMUL R90, R69, 1.4426950216293334961 ;  /* 0x3fb8aa3b455a7820 */ /* 0x000fe40000400000 */
[----:B------:R-:W-:Y:S02]  /*2de0*/  FMUL R88, R66, 1.4426950216293334961 ;  /* 0x3fb8aa3b42587820 */ /* 0x000fe40000400000 */
[----:B------:R-:W-:Y:S02]  /*2df0*/  FMUL R89, R67, 1.4426950216293334961 ;  /* 0x3fb8aa3b43597820 */ /* 0x000fe40000400000 */
[----:B------:R-:W-:Y:S01]  /*2e00*/  FMUL R91, R70, 1.4426950216293334961 ;  /* 0x3fb8aa3b465b7820 */ /* 0x000fe20000400000 */
[----:B0-----:R-:W-:Y:S04]  /*2e10*/  LDSM.16.M88.4 R64, [R6+0x4400] ;  /* 0x004400000640783b */ /* 0x001fe80000000200 */
[----:B--2---:R-:W0:Y:S01]  /*2e20*/  LDSM.16.M88.4 R68, [R6+0x4000] ;  /* 0x004000000644783b */ /* 0x004e220000000200 */
[----:B------:R-:W-:Y:S01]  /*2e30*/  FADD R149, R20, R149 ;  /* 0x0000009514957221 */ /* 0x000fe20000000000 */
[----:B------:R1:W-:Y:S01]  /*2e40*/  MUFU.EX2 R110, R88 ;  /* 0x00000058006e7308 */ /* 0x0003e20000000800 */
[----:B------:R-:W-:-:S02]  /*2e50*/  FADD R152, R152, R63 ;  /* 0x0000003f98987221 */ /* 0x000fc40000000000 */
[----:B------:R-:W-:-:S05]  /*2e60*/  FADD R154, R154, R149 ;  /* 0x000000959a9a7221 */ /* 0x000fca0000000000 */
[----:B------:R-:W2:Y:S01]  /*2e70*/  MUFU.EX2 R111, R89 ;  /* 0x00000059006f7308 */ /* 0x000ea20000000800 */
[----:B------:R-:W-:Y:S02]  /*2e80*/  FADD R152, R155, R152 ;  /* 0x000000989b987221 */ /* 0x000fe40000000000 */
[----:B------:R-:W-:Y:S02]  /*2e90*/  FADD R154, R157, R154 ;  /* 0x0000009a9d9a7221 */ /* 0x000fe40000000000 */
[----:B------:R-:W-:Y:S02]  /*2ea0*/  FFMA R104, R104, c[0x0][0x188], -R13 ;  /* 0x0000620068687a23 */ /* 0x000fe4000000080d */
[----:B------:R-:W-:Y:S01]  /*2eb0*/  FADD R151, R151, R152 ;  /* 0x0000009897977221 */ /* 0x000fe20000000000 */
[----:B------:R-:W3:Y:S01]  /*2ec0*/  MUFU.EX2 R113, R90 ;  /* 0x0000005a00717308 */ /* 0x000ee20000000800 */
[----:B------:R-:W-:Y:S02]  /*2ed0*/  FADD R153, R153, R154 ;  /* 0x0000009a99997221 */ /* 0x000fe40000000000 */
[----:B------:R-:W-:-:S05]  /*2ee0*/  FFMA R106, R106, c[0x0][0x188], -R15 ;  /* 0x000062006a6a7a23 */ /* 0x000fca000000080f */
[----:B------:R-:W-:Y:S01]  /*2ef0*/  MUFU.EX2 R114, R91 ;  /* 0x0000005b00727308 */ /* 0x000fe20000000800 */
[----:B------:R-:W-:Y:S02]  /*2f00*/  FMUL R104, R104, 1.4426950216293334961 ;  /* 0x3fb8aa3b68687820 */ /* 0x000fe40000400000 */
[----:B------:R-:W-:-:S05]  /*2f10*/  FFMA R105, R105, c[0x0][0x188], -R13 ;  /* 0x0000620069697a23 */ /* 0x000fca000000080d */
[----:B------:R4:W5:Y:S01]  /*2f20*/  MUFU.EX2 R115, R92 ;  /* 0x0000005c00737308 */ /* 0x0009620000000800 */
[----:B------:R-:W-:Y:S02]  /*2f30*/  FADD R151, R148, R151 ;  /* 0x0000009794977221 */ /* 0x000fe40000000000 */
[----:B------:R-:W-:Y:S02]  /*2f40*/  FADD R153, R150, R153 ;  /* 0x0000009996997221 */ /* 0x000fe40000000000 */
[----:B------:R-:W-:Y:S02]  /*2f50*/  FMUL R106, R106, 1.4426950216293334961 ;  /* 0x3fb8aa3b6a6a7820 */ /* 0x000fe40000400000 */
[--C-:B------:R-:W-:Y:S01]  /*2f60*/  FFMA R107, R107, c[0x0][0x188], -R15.reuse ;  /* 0x000062006b6b7a23 */ /* 0x100fe2000000080f */
[----:B-1----:R-:W-:Y:S01]  /*2f70*/  F2FP.BF16.PACK_AB R88, R109, R108 ;  /* 0x0000006c6d58723e */ /* 0x002fe200000010ff */
[----:B------:R-:W-:Y:S01]  /*2f80*/  FFMA R102, R102, c[0x0][0x188], -R15 ;  /* 0x0000620066667a23 */ /* 0x000fe2000000080f */
[----:B--2---:R-:W-:Y:S01]  /*2f90*/  F2FP.BF16.PACK_AB R89, R111, R110 ;  /* 0x0000006e6f59723e */ /* 0x004fe200000010ff */
[----:B------:R-:W-:Y:S01]  /*2fa0*/  MUFU.EX2 R132, R104 ;  /* 0x0000006800847308 */ /* 0x000fe20000000800 */
[----:B------:R-:W-:-:S02]  /*2fb0*/  FMUL R105, R105, 1.4426950216293334961 ;  /* 0x3fb8aa3b69697820 */ /* 0x000fc40000400000 */
[--C-:B------:R-:W-:Y:S02]  /*2fc0*/  FFMA R100, R100, c[0x0][0x188], -R13.reuse ;  /* 0x0000620064647a23 */ /* 0x100fe4000000080d */
[----:B------:R-:W-:Y:S02]  /*2fd0*/  FFMA R101, R101, c[0x0][0x188], -R13 ;  /* 0x0000620065657a23 */ /* 0x000fe4000000080d */
[----:B------:R-:W-:Y:S01]  /*2fe0*/  FFMA R20, R103, c[0x0][0x188], -R15 ;  /* 0x0000620067147a23 */ /* 0x000fe2000000080f */
[----:B------:R-:W1:Y:S01]  /*2ff0*/  MUFU.EX2 R133, R106 ;  /* 0x0000006a00857308 */ /* 0x000e620000000800 */
[----:B------:R-:W-:Y:S01]  /*3000*/  FADD R108, R108, R151 ;  /* 0x000000976c6c7221 */ /* 0x000fe20000000000 */
[----:B---3--:R-:W-:Y:S01]  /*3010*/  F2FP.BF16.PACK_AB R90, R113, R112 ;  /* 0x00000070715a723e */ /* 0x008fe200000010ff */
[----:B------:R-:W-:Y:S01]  /*3020*/  FMUL R107, R107, 1.4426950216293334961 ;  /* 0x3fb8aa3b6b6b7820 */ /* 0x000fe20000400000 */
[----:B----4-:R-:W2:Y:S01]  /*3030*/  LDSM.16.M88.4 R92, [R6+0x4800] ;  /* 0x00480000065c783b */ /* 0x010ea20000000200 */
[----:B------:R-:W-:-:S02]  /*3040*/  FADD R110, R110, R153 ;  /* 0x000000996e6e7221 */ /* 0x000fc40000000000 */
[----:B------:R-:W-:Y:S01]  /*3050*/  FMUL R22, R102, 1.4426950216293334961 ;  /* 0x3fb8aa3b66167820 */ /* 0x000fe20000400000 */
[----:B------:R-:W-:Y:S01]  /*3060*/  MUFU.EX2 R23, R105 ;  /* 0x0000006900177308 */ /* 0x000fe20000000800 */
[----:B------:R-:W-:Y:S02]  /*3070*/  FMUL R100, R100, 1.4426950216293334961 ;  /* 0x3fb8aa3b64647820 */ /* 0x000fe40000400000 */
[----:B------:R-:W-:Y:S02]  /*3080*/  FADD R109, R109, R108 ;  /* 0x0000006c6d6d7221 */ /* 0x000fe40000000000 */
[----:B------:R-:W-:-:S03]  /*3090*/  FADD R111, R111, R110 ;  /* 0x0000006e6f6f7221 */ /* 0x000fc60000000000 */
[----:B------:R3:W4:Y:S01]  /*30a0*/  MUFU.EX2 R62, R107 ;  /* 0x0000006b003e7308 */ /* 0x0007220000000800 */
[----:B-----5:R-:W-:Y:S01]  /*30b0*/  F2FP.BF16.PACK_AB R91, R115, R114 ;  /* 0x00000072735b723e */ /* 0x020fe200000010ff */
[----:B------:R-:W-:Y:S02]  /*30c0*/  FMUL R101, R101, 1.4426950216293334961 ;  /* 0x3fb8aa3b65657820 */ /* 0x000fe40000400000 */
[----:B------:R-:W-:Y:S02]  /*30d0*/  FADD R112, R112, R109 ;  /* 0x0000006d70707221 */ /* 0x000fe40000000000 */
[----:B------:R-:W-:Y:S02]  /*30e0*/  FADD R114, R114, R111 ;  /* 0x0000006f72727221 */ /* 0x000fe40000000000 */
[----:B------:R-:W-:Y:S01]  /*30f0*/  MUFU.EX2 R134, R100 ;  /* 0x0000006400867308 */ /* 0x000fe20000000800 */
[----:B------:R-:W-:-:S07]  /*3100*/  FMUL R20, R20, 1.4426950216293334961 ;  /* 0x3fb8aa3b14147820 */ /* 0x000fce0000400000 */
[----:B------:R-:W5:Y:S01]  /*3110*/  MUFU.EX2 R22, R22 ;  /* 0x0000001600167308 */ /* 0x000f620000000800 */
[----:B------:R-:W-:Y:S01]  /*3120*/  FADD R113, R113, R112 ;  /* 0x0000007071717221 */ /* 0x000fe20000000000 */
[C---:B0-----:R-:W-:Y:S01]  /*3130*/  HMMA.16816.F32.BF16 R128, R88.reuse, R68, R128 ;  /* 0x000000445880723c */ /* 0x041fe20000041880 */
[----:B------:R-:W-:Y:S01]  /*3140*/  FADD R114, R115, R114 ;  /* 0x0000007273727221 */ /* 0x000fe20000000000 */
[----:B---3--:R-:W-:Y:S04]  /*3150*/  LDSM.16.M88.4 R104, [R6+0x5400] ;  /* 0x005400000668783b */ /* 0x008fe80000000200 */
[----:B------:R0:W3:Y:S01]  /*3160*/  MUFU.EX2 R63, R101 ;  /* 0x00000065003f7308 */ /* 0x0000e20000000800 */
[----:B-1----:R-:W-:Y:S01]  /*3170*/  FADD R69, R133, R114 ;  /* 0x0000007285457221 */ /* 0x002fe20000000000 */
[----:B------:R-:W-:Y:S01]  /*3180*/  HMMA.16816.F32.BF16 R124, R88, R64, R124 ;  /* 0x00000040587c723c */ /* 0x000fe2000004187c */
[----:B------:R-:W-:Y:S05]  /*3190*/  LDSM.16.M88.4 R108, [R6+0x5800] ;  /* 0x00580000066c783b */ /* 0x000fea0000000200 */
[----:B------:R-:W1:Y:S01]  /*31a0*/  MUFU.EX2 R135, R20 ;  /* 0x0000001400877308 */ /* 0x000e620000000800 */
[----:B------:R-:W-:Y:S01]  /*31b0*/  FADD R64, R132, R113 ;  /* 0x0000007184407221 */ /* 0x000fe20000000000 */
[----:B0-----:R-:W-:Y:S01]  /*31c0*/  LDSM.16.M88.4 R100, [R6+0x5000] ;  /* 0x005000000664783b */ /* 0x001fe20000000200 */
[----:B----4-:R-:W-:-:S02]  /*31d0*/  FADD R69, R62, R69 ;  /* 0x000000453e457221 */ /* 0x010fc40000000000 */
[----:B------:R-:W-:Y:S01]  /*31e0*/  FADD R65, R23, R64 ;  /* 0x0000004017417221 */ /* 0x000fe20000000000 */
[----:B------:R-:W-:Y:S01]  /*31f0*/  LDSM.16.M88.4 R112, [R6+0x5c00] ;  /* 0x005c00000670783b */ /* 0x000fe20000000200 */
[----:B-----5:R-:W-:Y:S02]  /*3200*/  FADD R68, R22, R69 ;  /* 0x0000004516447221 */ /* 0x020fe40000000000 */
[----:B------:R-:W-:-:S04]  /*3210*/  FADD R64, R134, R65 ;  /* 0x0000004186407221 */ /* 0x000fc80000000000 */
[----:B---3--:R-:W-:Y:S02]  /*3220*/  FADD R64, R63, R64 ;  /* 0x000000403f407221 */ /* 0x008fe40000000000 */
[----:B-1----:R-:W-:-:S03]  /*3230*/  FADD R68, R135, R68 ;  /* 0x0000004487447221 */ /* 0x002fc60000000000 */
[----:B------:R-:W0:Y:S04]  /*3240*/  SHFL.BFLY PT, R65, R64, 0x2, 0x1f ;  /* 0x0c401f0040417f89 */ /* 0x000e2800000e0000 */
[----:B------:R-:W1:Y:S01]  /*3250*/  SHFL.BFLY PT, R69, R68, 0x2, 0x1f ;  /* 0x0c401f0044457f89 */ /* 0x000e6200000e0000 */
[----:B------:R-:W-:Y:S01]  /*3260*/  F2FP.BF16.PACK_AB R135, R135, R22 ;  /* 0x000000168787723e */ /* 0x000fe200000010ff */
[C---:B--2---:R-:W-:Y:S08]  /*3270*/  HMMA.16816.F32.BF16 R116, R88.reuse, R92, R116 ;  /* 0x0000005c5874723c */ /* 0x044ff00000041874 */
[----:B------:R-:W-:Y:S01]  /*3280*/  HMMA.16816.F32.BF16 R120, R88, R96, R120 ;  /* 0x000000605878723c */ /* 0x000fe20000041878 */
[----:B0-----:R-:W-:-:S02]  /*3290*/  FADD R65, R64, R65 ;  /* 0x0000004140417221 */ /* 0x001fc40000000000 */
[----:B-1----:R-:W-:-:S03]  /*32a0*/  FADD R69, R68, R69 ;  /* 0x0000004544457221 */ /* 0x002fc60000000000 */
[----:B------:R-:W0:Y:S02]  /*32b0*/  SHFL.BFLY PT, R20, R65, 0x1, 0x1f ;  /* 0x0c201f0041147f89 */ /* 0x000e2400000e0000 */
[C---:B------:R-:W-:Y:S02]  /*32c0*/  HMMA.16816.F32.BF16 R84, R88.reuse, R100, R84 ;  /* 0x000000645854723c */ /* 0x040fe40000041854 */
[----:B------:R-:W1:Y:S06]  /*32d0*/  SHFL.BFLY PT, R22, R69, 0x1, 0x1f ;  /* 0x0c201f0045167f89 */ /* 0x000e6c00000e0000 */
[C---:B------:R-:W-:Y:S08]  /*32e0*/  HMMA.16816.F32.BF16 R80, R88.reuse, R104, R80 ;  /* 0x000000685850723c */ /* 0x040ff00000041850 */
[C---:B------:R-:W-:Y:S08]  /*32f0*/  HMMA.16816.F32.BF16 R76, R88.reuse, R108, R76 ;  /* 0x0000006c584c723c */ /* 0x040ff0000004184c */
[----:B------:R-:W-:Y:S01]  /*3300*/  HMMA.16816.F32.BF16 R72, R88, R112, R72 ;  /* 0x000000705848723c */ /* 0x000fe20000041848 */
[----:B------:R-:W-:-:S04]  /*3310*/  IADD3 R7, R7, 0x40, RZ ;  /* 0x0000004007077810 */ /* 0x000fc80007ffe0ff */
[----:B------:R-:W-:Y:S02]  /*3320*/  ISETP.GE.AND P0, PT, R7, c[0x0][0x1d0], PT ;  /* 0x0000740007007a0c */ /* 0x000fe40003f06270 */
[----:B------:R-:W-:Y:S02]  /*3330*/  F2FP.BF16.PACK_AB R132, R23, R132 ;  /* 0x000000841784723e */ /* 0x000fe400000010ff */
[----:B------:R-:W-:Y:S02]  /*3340*/  F2FP.BF16.PACK_AB R133, R62, R133 ;  /* 0x000000853e85723e */ /* 0x000fe400000010ff */
[----:B------:R-:W-:Y:S01]  /*3350*/  F2FP.BF16.PACK_AB R134, R63, R134 ;  /* 0x000000863f86723e */ /* 0x000fe200000010ff */
[----:B0-----:R-:W-:Y:S02]  /*3360*/  FADD R20, R65, R20 ;  /* 0x0000001441147221 */ /* 0x001fe40000000000 */
[----:B-1----:R-:W-:Y:S02]  /*3370*/  FADD R22, R69, R22 ;  /* 0x0000001645167221 */ /* 0x002fe40000000000 */
[----:B------:R-:W-:-:S02]  /*3380*/  IMAD.MOV.U32 R23, RZ, RZ, 0x40 ;  /* 0x00000040ff177424 */ /* 0x000fc400078e00ff */
[----:B------:R-:W-:Y:S01]  /*3390*/  HMMA.16816.F32.BF16 R128, R132, R70, R128 ;  /* 0x000000468480723c */ /* 0x000fe20000041880 */
[----:B------:R-:W-:Y:S01]  /*33a0*/  FFMA R8, R21, R8, R20 ;  /* 0x0000000815087223 */ /* 0x000fe20000000014 */
[----:B------:R-:W-:Y:S01]  /*33b0*/  MOV R20, R13 ;  /* 0x0000000d00147202 */ /* 0x000fe20000000f00 */
[----:B------:R-:W-:-:S05]  /*33c0*/  FFMA R19, R18, R19, R22 ;  /* 0x0000001312137223 */ /* 0x000fca0000000016 */
[----:B------:R-:W-:Y:S01]  /*33d0*/  HMMA.16816.F32.BF16 R124, R132, R66, R124 ;  /* 0x00000042847c723c */ /* 0x000fe2000004187c */
[C---:B------:R-:W-:Y:S02]  /*33e0*/  IMAD R5, R23.reuse, c[0x0][0x1b4], R5 ;  /* 0x00006d0017057a24 */ /* 0x040fe400078e0205 */
[----:B------:R-:W-:-:S05]  /*33f0*/  IMAD R14, R23, c[0x0][0x1a4], R14 ;  /* 0x00006900170e7a24 */ /* 0x000fca00078e020e */
[----:B------:R-:W-:Y:S01]  /*3400*/  HMMA.16816.F32.BF16 R116, R132, R94, R116 ;  /* 0x0000005e8474723c */ /* 0x000fe20000041874 */
[----:B------:R-:W-:-:S07]  /*3410*/  IMAD.MOV.U32 R18, RZ, RZ, R15 ;  /* 0x000000ffff127224 */ /* 0x000fce00078e000f */
[C---:B------:R-:W-:Y:S08]  /*3420*/  HMMA.16816.F32.BF16 R120, R132.reuse, R98, R120 ;  /* 0x000000628478723c */ /* 0x040ff00000041878 */
[C---:B------:R-:W-:Y:S08]  /*3430*/  HMMA.16816.F32.BF16 R84, R132.reuse, R102, R84 ;  /* 0x000000668454723c */ /* 0x040ff00000041854 */
[C---:B------:R-:W-:Y:S08]  /*3440*/  HMMA.16816.F32.BF16 R80, R132.reuse, R106, R80 ;  /* 0x0000006a8450723c */ /* 0x040ff00000041850 */
[C---:B------:R-:W-:Y:S08]  /*3450*/  HMMA.16816.F32.BF16 R76, R132.reuse, R110, R76 ;  /* 0x0000006e844c723c */ /* 0x040ff0000004184c */
[----:B------:R-:W-:Y:S01]  /*3460*/  HMMA.16816.F32.BF16 R132, R132, R114, R72 ;  /* 0x000000728484723c */ /* 0x000fe20000041848 */
[----:B------:R-:W-:Y:S01]  /*3470*/  @P0 CALL.REL.NOINC `(.L_x_1) ;  /* 0x0000001000000944 */ /* 0x000fe20003c00000 */
[----:B------:R-:W-:Y:S06]  /*3480*/  BRA `(.L_x_2) ;  /* 0xffffe25000007947 */ /* 0x000fec000383ffff */
.L_x_1:
[----:B------:R-:W-:-:S08]  /*3490*/  NOP ;  /* 0x0000000000007918 */ /* 0x000fd00000000000 */
[----:B------:R-:W-:Y:S01]  /*34a0*/  MOV R24, R13 ;  /* 0x0000000d00187202 */ /* 0x000fe20000000f00 */
[----:B------:R-:W-:-:S07]  /*34b0*/  IMAD.MOV.U32 R11, RZ, RZ, R15 ;  /* 0x000000ffff0b7224 */ /* 0x000fce00078e000f */
.L_x_0:
[----:B------:R-:W-:Y:S01]  /*34c0*/  MOV R26, R8 ;  /* 0x00000008001a7202 */ /* 0x000fe20000000f00 */
[C---:B------:R-:W-:Y:S01]  /*34d0*/  IMAD.SHL.U32 R20, R0.reuse, 0x4, RZ ;  /* 0x0000000400147824 */ /* 0x040fe200078e00ff */
[----:B------:R-:W-:Y:S01]  /*34e0*/  SHF.R.U32.HI R6, RZ, 0x1, R0 ;  /* 0x00000001ff067819 */ /* 0x000fe20000011600 */
[----:B------:R-:W-:Y:S01]  /*34f0*/  IMAD.MOV.U32 R21, RZ, RZ, R19 ;  /* 0x000000ffff157224 */ /* 0x000fe200078e0013 */
[----:B------:R-:W-:Y:S01]  /*3500*/  SHF.L.U32 R17, R0, 0x3, RZ ;  /* 0x0000000300117819 */ /* 0x000fe200000006ff */
[C---:B------:R-:W-:Y:S01]  /*3510*/  FMUL R5, R26.reuse, 8388608 ;  /* 0x4b0000001a057820 */ /* 0x040fe20000400000 */
[----:B------:R-:W-:Y:S01]  /*3520*/  FSETP.GEU.AND P2, PT, R26, 1.175494350822287508e-38, PT ;  /* 0x008000001a00780b */ /* 0x000fe20003f4e000 */
[----:B------:R-:W-:Y:S01]  /*3530*/  IMAD.SHL.U32 R15, R0, 0x20, RZ ;  /* 0x00000020000f7824 */ /* 0x000fe200078e00ff */
[----:B------:R-:W-:Y:S01]  /*3540*/  LOP3.LUT R12, R6, 0x4, RZ, 0xc0, !PT ;  /* 0x00000004060c7812 */ /* 0x000fe200078ec0ff */
[----:B------:R-:W-:Y:S01]  /*3550*/  FMUL R6, R21, 8388608 ;  /* 0x4b00000015067820 */ /* 0x000fe20000400000 */
[----:B------:R-:W-:Y:S01]  /*3560*/  FSEL R57, R5, R26, !P2 ;  /* 0x0000001a05397208 */ /* 0x000fe20005000000 */
[----:B------:R-:W-:Y:S01]  /*3570*/  IMAD R16, R3, c[0x0][0x1c4], RZ ;  /* 0x0000710003107a24 */ /* 0x000fe200078e02ff */
[----:B------:R-:W-:Y:S01]  /*3580*/  LOP3.LUT R8, R17, 0x38, RZ, 0xc0, !PT ;  /* 0x0000003811087812 */ /* 0x000fe200078ec0ff */
[----:B------:R-:W-:Y:S01]  /*3590*/  IMAD R4, R4, c[0x0][0x1c8], RZ ;  /* 0x0000720004047a24 */ /* 0x000fe200078e02ff */
[----:B------:R-:W-:Y:S01]  /*35a0*/  LOP3.LUT R7, R20, 0x1c0, RZ, 0xc0, !PT ;  /* 0x000001c014077812 */ /* 0x000fe200078ec0ff */
[C---:B------:R-:W-:Y:S01]  /*35b0*/  IMAD.SHL.U32 R18, R16.reuse, 0x2, RZ ;  /* 0x0000000210127824 */ /* 0x040fe200078e00ff */
[----:B------:R-:W-:Y:S01]  /*35c0*/  FSETP.GEU.AND P3, PT, R21, 1.175494350822287508e-38, PT ;  /* 0x008000001500780b */ /* 0x000fe20003f6e000 */
[----:B------:R-:W-:Y:S01]  /*35d0*/  IMAD.HI R16, R16, 0x2, RZ ;  /* 0x0000000210107827 */ /* 0x000fe200078e02ff */
[----:B------:R-:W-:Y:S01]  /*35e0*/  IADD3 R5, R57, -0x3f3504f3, RZ ;  /* 0xc0cafb0d39057810 */ /* 0x000fe20007ffe0ff */
[----:B------:R-:W-:Y:S01]  /*35f0*/  BAR.SYNC.DEFER_BLOCKING 0x0 ;  /* 0x0000000000007b1d */ /* 0x000fe20000010000 */
[----:B------:R-:W-:-:S02]  /*3600*/  IADD3 R8, R12, R8, R7 ;  /* 0x000000080c087210 */ /* 0x000fc40007ffe007 */
[----:B------:R-:W-:Y:S02]  /*3610*/  FSEL R60, R6, R21, !P3 ;  /* 0x00000015063c7208 */ /* 0x000fe40005800000 */
[----:B------:R-:W-:Y:S02]  /*3620*/  SHF.L.U32 R7, R0, 0x9, RZ ;  /* 0x0000000900077819 */ /* 0x000fe400000006ff */
[----:B------:R-:W-:Y:S02]  /*3630*/  LOP3.LUT R6, R5, 0xff800000, RZ, 0xc0, !PT ;  /* 0xff80000005067812 */ /* 0x000fe400078ec0ff */
[----:B------:R-:W-:Y:S02]  /*3640*/  IADD3 R5, R60, -0x3f3504f3, RZ ;  /* 0xc0cafb0d3c057810 */ /* 0x000fe40007ffe0ff */
[----:B------:R-:W-:Y:S01]  /*3650*/  LOP3.LUT R14, R7, 0x3000, RZ, 0xc0, !PT ;  /* 0x00003000070e7812 */ /* 0x000fe200078ec0ff */
[----:B------:R-:W-:Y:S01]  /*3660*/  IMAD R7, R2, c[0x0][0x1c0], RZ ;  /* 0x0000700002077a24 */ /* 0x000fe200078e02ff */
[----:B------:R-:W-:Y:S01]  /*3670*/  LOP3.LUT R13, R5, 0xff800000, RZ, 0xc0, !PT ;  /* 0xff800000050d7812 */ /* 0x000fe200078ec0ff */
[----:B------:R0:W-:Y:S01]  /*3680*/  I2F R12, R6 ;  /* 0x00000006000c7306 */ /* 0x0001e20000201400 */
[----:B------:R-:W-:-:S02]  /*3690*/  FSETP.GT.AND P1, PT, |R21|, 8.50705917302346158658e+37, PT ;  /* 0x7e8000001500780b */ /* 0x000fc40003f24200 */
[----:B------:R-:W-:Y:S01]  /*36a0*/  LOP3.LUT R19, R14, 0x60, R15, 0xf8, !PT ;  /* 0x000000600e137812 */ /* 0x000fe200078ef80f */
[C---:B------:R-:W-:Y:S01]  /*36b0*/  IMAD.HI R15, R7.reuse, 0x2, RZ ;  /* 0x00000002070f7827 */ /* 0x040fe200078e02ff */
[----:B------:R-:W-:Y:S02]  /*36c0*/  SHF.L.U32 R5, R7, 0x1, RZ ;  /* 0x0000000107057819 */ /* 0x000fe400000006ff */
[----:B------:R-:W-:Y:S01]  /*36d0*/  FSEL R7, RZ, -23, P3 ;  /* 0xc1b80000ff077808 */ /* 0x000fe20001800000 */
[----:B------:R-:W1:Y:S01]  /*36e0*/  I2F R14, R13 ;  /* 0x0000000d000e7306 */ /* 0x000e620000201400 */
[----:B------:R-:W-:Y:S01]  /*36f0*/  FSETP.GEU.AND P3, PT, |R21|, 1.175494350822287508e-38, PT ;  /* 0x008000001500780b */ /* 0x000fe20003f6e200 */
[----:B0-----:R-:W-:Y:S01]  /*3700*/  IMAD.IADD R6, R57, 0x1, -R6 ;  /* 0x0000000139067824 */ /* 0x001fe200078e0a06 */
[----:B------:R-:W-:Y:S02]  /*3710*/  LOP3.LUT R17, R17, 0x700, RZ, 0xc0, !PT ;  /* 0x0000070011117812 */ /* 0x000fe400078ec0ff */
[C---:B------:R-:W-:Y:S01]  /*3720*/  LOP3.LUT P0, RZ, R0.reuse, 0x80, RZ, 0xc0, !PT ;  /* 0x0000008000ff7812 */ /* 0x040fe2000780c0ff */
[----:B------:R-:W-:Y:S01]  /*3730*/  @P1 FMUL R21, R21, 0.25 ;  /* 0x3e80000015151820 */ /* 0x000fe20000400000 */
[----:B------:R-:W-:Y:S01]  /*3740*/  LOP3.LUT R20, R17, 0x70, R20, 0xf8, !PT ;  /* 0x0000007011147812 */ /* 0x000fe200078ef814 */
[----:B------:R-:W-:Y:S01]  /*3750*/  @P1 FMUL R135, R135, 0.25 ;  /* 0x3e80000087871820 */ /* 0x000fe20000400000 */
[----:B------:R-:W-:Y:S01]  /*3760*/  SHF.L.U32 R17, R0, 0xb, RZ ;  /* 0x0000000b00117819 */ /* 0x000fe200000006ff */
[----:B------:R-:W-:Y:S01]  /*3770*/  @P1 FMUL R134, R134, 0.25 ;  /* 0x3e80000086861820 */ /* 0x000fe20000400000 */
[----:B------:R-:W-:Y:S01]  /*3780*/  IADD3 R0, P4, P5, R18, c[0x0][0x178], R5 ;  /* 0x00005e0012007a10 */ /* 0x000fe20007d9e005 */
[----:B------:R-:W-:Y:S01]  /*3790*/  @P1 FMUL R79, R79, 0.25 ;  /* 0x3e8000004f4f1820 */ /* 0x000fe20000400000 */
[----:B------:R-:W-:Y:S01]  /*37a0*/  FSEL R5, RZ, -23, P2 ;  /* 0xc1b80000ff057808 */ /* 0x000fe20001000000 */
[----:B------:R-:W-:Y:S01]  /*37b0*/  @!P3 FMUL R21, R21, 16777216 ;  /* 0x4b8000001515b820 */ /* 0x000fe20000400000 */
[----:B------:R-:W-:Y:S01]  /*37c0*/  FSETP.GT.AND P2, PT, |R26|, 8.50705917302346158658e+37, PT ;  /* 0x7e8000001a00780b */ /* 0x000fe20003f44200 */
[----:B-1----:R-:W-:Y:S01]  /*37d0*/  FFMA.FTZ R14, R14, 1.1920928955078125e-07, R7 ;  /* 0x340000000e0e7823 */ /* 0x002fe20000010007 */
[----:B------:R-:W-:Y:S01]  /*37e0*/  LOP3.LUT R18, R17, 0x3000, RZ, 0xc0, !PT ;  /* 0x0000300011127812 */ /* 0x000fe200078ec0ff */
[----:B------:R-:W-:Y:S01]  /*37f0*/  @P1 FMUL R78, R78, 0.25 ;  /* 0x3e8000004e4e1820 */ /* 0x000fe20000400000 */
[----:B------:R-:W0:Y:S01]  /*3800*/  MUFU.RCP R7, R21 ;  /* 0x0000001500077308 */ /* 0x000e220000001000 */
[----:B------:R-:W-:Y:S01]  /*3810*/  @P1 FMUL R83, R83, 0.25 ;  /* 0x3e80000053531820 */ /* 0x000fe20000400000 */
[----:B------:R-:W-:Y:S01]  /*3820*/  LEA R58, R9, R18, 0x4 ;  /* 0x00000012093a7211 */ /* 0x000fe200078e20ff */
[----:B------:R-:W-:Y:S01]  /*3830*/  @P1 FMUL R82, R82, 0.25 ;  /* 0x3e80000052521820 */ /* 0x000fe20000400000 */
[----:B------:R-:W-:Y:S01]  /*3840*/  LOP3.LUT R56, R19, R20, RZ, 0x3c, !PT ;  /* 0x0000001413387212 */ /* 0x000fe200078e3cff */
[----:B------:R-:W-:Y:S01]  /*3850*/  @P1 FMUL R87, R87, 0.25 ;  /* 0x3e80000057571820 */ /* 0x000fe20000400000 */
[----:B------:R-:W-:Y:S01]  /*3860*/  IADD3.X R9, R16, c[0x0][0x17c], R15, P4, P5 ;  /* 0x00005f0010097a10 */ /* 0x000fe200027ea40f */
[----:B------:R-:W-:Y:S01]  /*3870*/  @P1 FMUL R86, R86, 0.25 ;  /* 0x3e80000056561820 */ /* 0x000fe20000400000 */
[----:B------:R-:W-:Y:S01]  /*3880*/  IADD3 R13, R60, -R13, RZ ;  /* 0x8000000d3c0d7210 */ /* 0x000fe20007ffe0ff */
[----:B------:R-:W-:Y:S01]  /*3890*/  @P1 FMUL R123, R123, 0.25 ;  /* 0x3e8000007b7b1820 */ /* 0x000fe20000400000 */
[----:B------:R-:W-:Y:S01]  /*38a0*/  LOP3.LUT R10, R10, 0x1f8, RZ, 0xc0, !PT ;  /* 0x000001f80a0a7812 */ /* 0x000fe200078ec0ff */
[----:B------:R-:W-:-:S02]  /*38b0*/  @P1 FMUL R122, R122, 0.25 ;  /* 0x3e8000007a7a1820 */ /* 0x000fc40000400000 */
[----:B------:R-:W-:Y:S02]  /*38c0*/  @P1 FMUL R119, R119, 0.25 ;  /* 0x3e80000077771820 */ /* 0x000fe40000400000 */
[----:B------:R-:W-:Y:S02]  /*38d0*/  @P1 FMUL R118, R118, 0.25 ;  /* 0x3e80000076761820 */ /* 0x000fe40000400000 */
[----:B------:R-:W-:Y:S02]  /*38e0*/  @P1 FMUL R127, R127, 0.25 ;  /* 0x3e8000007f7f1820 */ /* 0x000fe40000400000 */
[----:B------:R-:W-:Y:S02]  /*38f0*/  @P1 FMUL R126, R126, 0.25 ;  /* 0x3e8000007e7e1820 */ /* 0x000fe40000400000 */
[----:B------:R-:W-:Y:S02]  /*3900*/  @P1 FMUL R131, R131, 0.25 ;  /* 0x3e80000083831820 */ /* 0x000fe40000400000 */
[----:B------:R-:W-:Y:S01]  /*3910*/  @P1 FMUL R130, R130, 0.25 ;  /* 0x3e80000082821820 */ /* 0x000fe20000400000 */
[C---:B------:R-:W-:Y:S01]  /*3920*/  FSETP.GEU.AND P1, PT, |R26|.reuse, 1.175494350822287508e-38, PT ;  /* 0x008000001a00780b */ /* 0x040fe20003f2e200 */
[----:B------:R-:W-:-:S02]  /*3930*/  @P2 FMUL R26, R26, 0.25 ;  /* 0x3e8000001a1a2820 */ /* 0x000fc40000400000 */
[----:B------:R-:W-:Y:S02]  /*3940*/  @!P3 FMUL R135, R135, 16777216 ;  /* 0x4b8000008787b820 */ /* 0x000fe40000400000 */
[----:B------:R-:W-:Y:S02]  /*3950*/  @!P3 FMUL R134, R134, 16777216 ;  /* 0x4b8000008686b820 */ /* 0x000fe40000400000 */
[----:B------:R-:W-:Y:S02]  /*3960*/  @!P3 FMUL R79, R79, 16777216 ;  /* 0x4b8000004f4fb820 */ /* 0x000fe40000400000 */
[----:B------:R-:W-:Y:S02]  /*3970*/  @!P3 FMUL R78, R78, 16777216 ;  /* 0x4b8000004e4eb820 */ /* 0x000fe40000400000 */
[----:B------:R-:W-:Y:S02]  /*3980*/  @!P3 FMUL R83, R83, 16777216 ;  /* 0x4b8000005353b820 */ /* 0x000fe40000400000 */
[----:B------:R-:W-:-:S02]  /*3990*/  @!P3 FMUL R82, R82, 16777216 ;  /* 0x4b8000005252b820 */ /* 0x000fc40000400000 */
        /* <DEDUP_REMOVED lines=9> */
[----:B------:R-:W-:Y:S01]  /*3a30*/  @!P3 FMUL R130, R130, 16777216 ;  /* 0x4b8000008282b820 */ /* 0x000fe20000400000 */
[----:B------:R-:W-:Y:S01]  /*3a40*/  ISETP.GE.U32.AND P3, PT, R60, 0x7f800000, PT ;  /* 0x7f8000003c00780c */ /* 0x000fe20003f66070 */
[----:B------:R-:W-:Y:S02]  /*3a50*/  @!P1 FMUL R26, R26, 16777216 ;  /* 0x4b8000001a1a9820 */ /* 0x000fe40000400000 */
[----:B0-----:R-:W-:-:S02]  /*3a60*/  FMUL R15, R7, R135 ;  /* 0x00000087070f7220 */ /* 0x001fc40000400000 */
[C---:B------:R-:W-:Y:S02]  /*3a70*/  FMUL R16, R7.reuse, R134 ;  /* 0x0000008607107220 */ /* 0x040fe40000400000 */
[C---:B------:R-:W-:Y:S02]  /*3a80*/  FMUL R18, R7.reuse, R79 ;  /* 0x0000004f07127220 */ /* 0x040fe40000400000 */
[C---:B------:R-:W-:Y:S02]  /*3a90*/  FMUL R19, R7.reuse, R78 ;  /* 0x0000004e07137220 */ /* 0x040fe40000400000 */
[C---:B------:R-:W-:Y:S02]  /*3aa0*/  FMUL R22, R7.reuse, R83 ;  /* 0x0000005307167220 */ /* 0x040fe40000400000 */
[C---:B------:R-:W-:Y:S01]  /*3ab0*/  FMUL R23, R7.reuse, R82 ;  /* 0x0000005207177220 */ /* 0x040fe20000400000 */
[----:B------:R-:W-:Y:S01]  /*3ac0*/  F2FP.BF16.PACK_AB R47, R16, R19 ;  /* 0x00000013102f723e */ /* 0x000fe200000010ff */
[----:B------:R-:W-:-:S02]  /*3ad0*/  FMUL R27, R7, R87 ;  /* 0x00000057071b7220 */ /* 0x000fc40000400000 */
[C---:B------:R-:W-:Y:S02]  /*3ae0*/  FMUL R28, R7.reuse, R86 ;  /* 0x00000056071c7220 */ /* 0x040fe40000400000 */
[C---:B------:R-:W-:Y:S02]  /*3af0*/  FMUL R29, R7.reuse, R123 ;  /* 0x0000007b071d7220 */ /* 0x040fe40000400000 */
[C---:B------:R-:W-:Y:S02]  /*3b00*/  FMUL R31, R7.reuse, R122 ;  /* 0x0000007a071f7220 */ /* 0x040fe40000400000 */
[C---:B------:R-:W-:Y:S02]  /*3b10*/  FMUL R34, R7.reuse, R119 ;  /* 0x0000007707227220 */ /* 0x040fe40000400000 */
[C---:B------:R-:W-:Y:S02]  /*3b20*/  FMUL R36, R7.reuse, R118 ;  /* 0x0000007607247220 */ /* 0x040fe40000400000 */
[----:B------:R-:W-:-:S02]  /*3b30*/  FMUL R37, R7, R127 ;  /* 0x0000007f07257220 */ /* 0x000fc40000400000 */
[----:B------:R-:W-:Y:S01]  /*3b40*/  FMUL R39, R7, R126 ;  /* 0x0000007e07277220 */ /* 0x000fe20000400000 */
[----:B------:R-:W-:Y:S01]  /*3b50*/  F2FP.BF16.PACK_AB R45, R31, R36 ;  /* 0x000000241f2d723e */ /* 0x000fe200000010ff */
[C---:B------:R-:W-:Y:S02]  /*3b60*/  FMUL R42, R7.reuse, R131 ;  /* 0x00000083072a7220 */ /* 0x040fe40000400000 */
[----:B------:R-:W-:Y:S02]  /*3b70*/  FMUL R44, R7, R130 ;  /* 0x00000082072c7220 */ /* 0x000fe40000400000 */
[----:B------:R-:W0:Y:S01]  /*3b80*/  MUFU.RCP R7, R26 ;  /* 0x0000001a00077308 */ /* 0x000e220000001000 */
[----:B------:R-:W-:Y:S02]  /*3b90*/  @P2 FMUL R81, R81, 0.25 ;  /* 0x3e80000051512820 */ /* 0x000fe40000400000 */
[----:B------:R-:W-:Y:S01]  /*3ba0*/  @P2 FMUL R85, R85, 0.25 ;  /* 0x3e80000055552820 */ /* 0x000fe20000400000 */
[----:B------:R-:W-:Y:S01]  /*3bb0*/  F2FP.BF16.PACK_AB R44, R39, R44 ;  /* 0x0000002c272c723e */ /* 0x000fe200000010ff */
[----:B------:R-:W-:-:S02]  /*3bc0*/  @P2 FMUL R133, R133, 0.25 ;  /* 0x3e80000085852820 */ /* 0x000fc40000400000 */
[----:B------:R-:W-:Y:S02]  /*3bd0*/  @P2 FMUL R132, R132, 0.25 ;  /* 0x3e80000084842820 */ /* 0x000fe40000400000 */
[----:B------:R-:W-:Y:S02]  /*3be0*/  @P2 FMUL R77, R77, 0.25 ;  /* 0x3e8000004d4d2820 */ /* 0x000fe40000400000 */
[----:B------:R-:W-:Y:S02]  /*3bf0*/  @P2 FMUL R76, R76, 0.25 ;  /* 0x3e8000004c4c2820 */ /* 0x000fe40000400000 */
[----:B------:R-:W-:Y:S02]  /*3c00*/  @P2 FMUL R80, R80, 0.25 ;  /* 0x3e80000050502820 */ /* 0x000fe40000400000 */
[----:B------:R-:W-:Y:S02]  /*3c10*/  @P2 FMUL R121, R121, 0.25 ;  /* 0x3e80000079792820 */ /* 0x000fe40000400000 */
[----:B------:R-:W-:-:S02]  /*3c20*/  @P2 FMUL R120, R120, 0.25 ;  /* 0x3e80000078782820 */ /* 0x000fc40000400000 */
[----:B------:R-:W-:Y:S02]  /*3c30*/  @P2 FMUL R117, R117, 0.25 ;  /* 0x3e80000075752820 */ /* 0x000fe40000400000 */
[----:B------:R-:W-:Y:S02]  /*3c40*/  @P2 FMUL R116, R116, 0.25 ;  /* 0x3e80000074742820 */ /* 0x000fe40000400000 */
[----:B------:R-:W-:Y:S02]  /*3c50*/  @P2 FMUL R125, R125, 0.25 ;  /* 0x3e8000007d7d2820 */ /* 0x000fe40000400000 */
[----:B------:R-:W-:Y:S02]  /*3c60*/  @P2 FMUL R124, R124, 0.25 ;  /* 0x3e8000007c7c2820 */ /* 0x000fe40000400000 */
[----:B------:R-:W-:Y:S02]  /*3c70*/  @P2 FMUL R129, R129, 0.25 ;  /* 0x3e80000081812820 */ /* 0x000fe40000400000 */
[----:B------:R-:W-:-:S02]  /*3c80*/  @P2 FMUL R128, R128, 0.25 ;  /* 0x3e80000080802820 */ /* 0x000fc40000400000 */
[----:B------:R-:W-:Y:S02]  /*3c90*/  @!P1 FMUL R81, R81, 16777216 ;  /* 0x4b80000051519820 */ /* 0x000fe40000400000 */
[----:B------:R-:W-:Y:S02]  /*3ca0*/  @!P1 FMUL R85, R85, 16777216 ;  /* 0x4b80000055559820 */ /* 0x000fe40000400000 */
[----:B------:R-:W-:Y:S01]  /*3cb0*/  @P2 FMUL R84, R84, 0.25 ;  /* 0x3e80000054542820 */ /* 0x000fe20000400000 */
[----:B------:R-:W-:Y:S01]  /*3cc0*/  ISETP.GE.U32.AND P2, PT, R57, 0x7f800000, PT ;  /* 0x7f8000003900780c */ /* 0x000fe20003f46070 */
        /* <DEDUP_REMOVED lines=13> */
[C---:B0-----:R-:W-:Y:S02]  /*3da0*/  FMUL R25, R7.reuse, R81 ;  /* 0x0000005107197220 */ /* 0x041fe40000400000 */
[----:B------:R-:W-:-:S02]  /*3db0*/  FMUL R30, R7, R85 ;  /* 0x00000055071e7220 */ /* 0x000fc40000400000 */
[----:B------:R-:W-:Y:S01]  /*3dc0*/  @!P1 FMUL R84, R84, 16777216 ;  /* 0x4b80000054549820 */ /* 0x000fe20000400000 */
[----:B------:R-:W-:Y:S01]  /*3dd0*/  FSETP.NEU.AND P1, PT, R57, RZ, PT ;  /* 0x000000ff3900720b */ /* 0x000fe20003f2d000 */
[----:B------:R-:W-:Y:S01]  /*3de0*/  FFMA.FTZ R5, R12, 1.1920928955078125e-07, R5 ;  /* 0x340000000c057823 */ /* 0x000fe20000010005 */
[----:B------:R-:W-:Y:S01]  /*3df0*/  F2FP.BF16.PACK_AB R54, R25, R30 ;  /* 0x0000001e1936723e */ /* 0x000fe200000010ff */
[C---:B------:R-:W-:Y:S01]  /*3e00*/  FMUL R12, R7.reuse, R133 ;  /* 0x00000085070c7220 */ /* 0x040fe20000400000 */
[----:B------:R-:W-:Y:S01]  /*3e10*/  MOV R25, 0x3dc6b27f ;  /* 0x3dc6b27f00197802 */ /* 0x000fe20000000f00 */
[C---:B------:R-:W-:Y:S02]  /*3e20*/  FMUL R17, R7.reuse, R132 ;  /* 0x0000008407117220 */ /* 0x040fe40000400000 */
[C---:B------:R-:W-:Y:S02]  /*3e30*/  FMUL R21, R7.reuse, R77 ;  /* 0x0000004d07157220 */ /* 0x040fe40000400000 */
[----:B------:R-:W-:-:S02]  /*3e40*/  FMUL R20, R7, R76 ;  /* 0x0000004c07147220 */ /* 0x000fc40000400000 */
[C---:B------:R-:W-:Y:S01]  /*3e50*/  FMUL R26, R7.reuse, R80 ;  /* 0x00000050071a7220 */ /* 0x040fe20000400000 */
[----:B------:R-:W-:Y:S01]  /*3e60*/  F2FP.BF16.PACK_AB R55, R12, R21 ;  /* 0x000000150c37723e */ /* 0x000fe200000010ff */
[----:B------:R-:W-:Y:S01]  /*3e70*/  FMUL R32, R7, R121 ;  /* 0x0000007907207220 */ /* 0x000fe20000400000 */
[----:B------:R-:W-:Y:S01]  /*3e80*/  F2FP.BF16.PACK_AB R51, R17, R20 ;  /* 0x000000141133723e */ /* 0x000fe200000010ff */
[C---:B------:R-:W-:Y:S02]  /*3e90*/  FMUL R33, R7.reuse, R120 ;  /* 0x0000007807217220 */ /* 0x040fe40000400000 */
[C---:B------:R-:W-:Y:S02]  /*3ea0*/  FMUL R40, R7.reuse, R125 ;  /* 0x0000007d07287220 */ /* 0x040fe40000400000 */
[C---:B------:R-:W-:Y:S02]  /*3eb0*/  FMUL R41, R7.reuse, R124 ;  /* 0x0000007c07297220 */ /* 0x040fe40000400000 */
[----:B------:R-:W-:-:S02]  /*3ec0*/  FMUL R46, R7, R128 ;  /* 0x00000080072e7220 */ /* 0x000fc40000400000 */
[C---:B------:R-:W-:Y:S02]  /*3ed0*/  FMUL R43, R7.reuse, R129 ;  /* 0x00000081072b7220 */ /* 0x040fe40000400000 */
[----:B------:R-:W-:Y:S01]  /*3ee0*/  FMUL R38, R7, R116 ;  /* 0x0000007407267220 */ /* 0x000fe20000400000 */
[----:B------:R-:W-:Y:S01]  /*3ef0*/  F2FP.BF16.PACK_AB R48, R41, R46 ;  /* 0x0000002e2930723e */ /* 0x000fe200000010ff */
[----:B------:R-:W-:Y:S01]  /*3f00*/  FMUL R35, R7, R117 ;  /* 0x0000007507237220 */ /* 0x000fe20000400000 */
[----:B------:R-:W-:Y:S01]  /*3f10*/  F2FP.BF16.PACK_AB R46, R23, R28 ;  /* 0x0000001c172e723e */ /* 0x000fe200000010ff */
[----:B------:R-:W-:Y:S01]  /*3f20*/  FMUL R7, R7, R84 ;  /* 0x0000005407077220 */ /* 0x000fe20000400000 */
[----:B------:R-:W-:Y:S01]  /*3f30*/  F2FP.BF16.PACK_AB R49, R33, R38 ;  /* 0x000000262131723e */ /* 0x000fe200000010ff */
[----:B------:R-:W-:Y:S01]  /*3f40*/  FADD R6, R6, -1 ;  /* 0xbf80000006067421 */ /* 0x000fe20000000000 */
[----:B------:R-:W-:Y:S01]  /*3f50*/  F2FP.BF16.PACK_AB R53, R32, R35 ;  /* 0x000000232035723e */ /* 0x000fe200000010ff */
[----:B------:R-:W-:Y:S01]  /*3f60*/  IMAD.MOV.U32 R82, RZ, RZ, c[0x0][0x1c8] ;  /* 0x00007200ff527624 */ /* 0x000fe200078e00ff */
[----:B------:R-:W-:Y:S01]  /*3f70*/  F2FP.BF16.PACK_AB R50, R26, R7 ;  /* 0x000000071a32723e */ /* 0x000fe200000010ff */
[----:B------:R-:W-:Y:S01]  /*3f80*/  FFMA.FTZ R7, R6, R25, -0.16845393180847167969 ;  /* 0xbe2c7f3006077423 */ /* 0x000fe20000010019 */
[----:B------:R-:W-:Y:S01]  /*3f90*/  F2FP.BF16.PACK_AB R35, R15, R18 ;  /* 0x000000120f23723e */ /* 0x000fe200000010ff */
[----:B------:R-:W-:Y:S01]  /*3fa0*/  FADD R13, R13, -1 ;  /* 0xbf8000000d0d7421 */ /* 0x000fe20000000000 */
[----:B------:R-:W-:Y:S01]  /*3fb0*/  LEA R17, R82, R4, 0x1 ;  /* 0x0000000452117211 */ /* 0x000fe200078e08ff */
[----:B------:R-:W-:Y:S01]  /*3fc0*/  FFMA.FTZ R7, R6, R7, 0.1716887056827545166 ;  /* 0x3e2fcf2a06077423 */ /* 0x000fe20000010007 */
[----:B------:R-:W-:Y:S01]  /*3fd0*/  STS.128 [R56+0x80], R44 ;  /* 0x0000802c38007388 */ /* 0x000fe20000000c00 */
[C---:B------:R-:W-:Y:S01]  /*3fe0*/  FFMA.FTZ R12, R13.reuse, R25, -0.16845393180847167969 ;  /* 0xbe2c7f300d0c7423 */ /* 0x040fe20000010019 */
[----:B------:R-:W-:Y:S01]  /*3ff0*/  LEA R16, R82, R17, 0x1 ;  /* 0x0000001152107211 */ /* 0x000fe200078e08ff */
[----:B------:R-:W-:Y:S01]  /*4000*/  FFMA.FTZ R7, R6, R7, -0.17900948226451873779 ;  /* 0xbe374e4306077423 */ /* 0x000fe20000010007 */
[----:B------:R-:W-:Y:S01]  /*4010*/  STS.128 [R56], R48 ;  /* 0x0000003038007388 */ /* 0x000fe20000000c00 */
[----:B------:R-:W-:Y:S01]  /*4020*/  FFMA.FTZ R12, R13, R12, 0.1716887056827545166 ;  /* 0x3e2fcf2a0d0c7423 */ /* 0x000fe2000001000c */
[----:B------:R-:W-:Y:S01]  /*4030*/  F2FP.BF16.PACK_AB R52, R40, R43 ;  /* 0x0000002b2834723e */ /* 0x000fe200000010ff */
[----:B------:R-:W-:Y:S01]  /*4040*/  FFMA.FTZ R7, R6, R7, 0.20512372255325317383 ;  /* 0x3e520bf406077423 */ /* 0x000fe20000010007 */
[----:B------:R-:W-:Y:S01]  /*4050*/  F2FP.BF16.PACK_AB R33, R29, R34 ;  /* 0x000000221d21723e */ /* 0x000fe200000010ff */
[----:B------:R-:W-:Y:S01]  /*4060*/  IMAD R15, R82, 0x2, R16 ;  /* 0x00000002520f7824 */ /* 0x000fe200078e0210 */
[----:B------:R-:W-:Y:S01]  /*4070*/  F2FP.BF16.PACK_AB R32, R37, R42 ;  /* 0x0000002a2520723e */ /* 0x000fe200000010ff */
[----:B------:R-:W-:Y:S01]  /*4080*/  FFMA.FTZ R7, R6, R7, -0.24046532809734344482 ;  /* 0xbe763c8b06077423 */ /* 0x000fe20000010007 */
[----:B------:R0:W-:Y:S01]  /*4090*/  STS.128 [R56+0x800], R52 ;  /* 0x0008003438007388 */ /* 0x0001e20000000c00 */
[C---:B------:R-:W-:Y:S01]  /*40a0*/  FFMA.FTZ R12, R13.reuse, R12, -0.17900948226451873779 ;  /* 0xbe374e430d0c7423 */ /* 0x040fe2000001000c */
[----:B------:R-:W-:Y:S01]  /*40b0*/  LEA R18, R82, R15, 0x1 ;  /* 0x0000000f52127211 */ /* 0x000fe200078e08ff */
[----:B------:R-:W-:Y:S01]  /*40c0*/  FFMA.FTZ R7, R6, R7, 0.28857114911079406738 ;  /* 0x3e93bf9906077423 */ /* 0x000fe20000010007 */
[----:B------:R-:W-:Y:S01]  /*40d0*/  F2FP.BF16.PACK_AB R34, R22, R27 ;  /* 0x0000001b1622723e */ /* 0x000fe200000010ff */
[----:B------:R-:W-:Y:S01]  /*40e0*/  FFMA.FTZ R12, R13, R12, 0.20512372255325317383 ;  /* 0x3e520bf40d0c7423 */ /* 0x000fe2000001000c */
[----:B------:R-:W-:Y:S01]  /*40f0*/  LEA R19, R82, R18, 0x1 ;  /* 0x0000001252137211 */ /* 0x000fe200078e08ff */
[C---:B------:R-:W-:Y:S01]  /*4100*/  FFMA.FTZ R7, R6.reuse, R7, -0.36067417263984680176 ;  /* 0xbeb8aa4906077423 */ /* 0x040fe20000010007 */
[----:B------:R-:W-:Y:S01]  /*4110*/  LEA R28, P4, R17, R0, 0x1 ;  /* 0x00000000111c7211 */ /* 0x000fe200078808ff */
[----:B------:R-:W-:Y:S01]  /*4120*/  FFMA.FTZ R12, R13, R12, -0.24046532809734344482 ;  /* 0xbe763c8b0d0c7423 */ /* 0x000fe2000001000c */
[----:B------:R1:W-:Y:S01]  /*4130*/  STS.128 [R56+0x880], R32 ;  /* 0x0008802038007388 */ /* 0x0003e20000000c00 */
[----:B------:R-:W-:-:S03]  /*4140*/  FFMA.FTZ R7, R6, R7, 0.48089820146560668945 ;  /* 0x3ef6384a06077423 */ /* 0x000fc60000010007 */
[----:B------:R-:W-:Y:S01]  /*4150*/  BAR.SYNC.DEFER_BLOCKING 0x0 ;  /* 0x0000000000007b1d */ /* 0x000fe20000010000 */
[----:B------:R-:W-:Y:S01]  /*4160*/  FFMA.FTZ R7, R6, R7, -0.72134751081466674805 ;  /* 0xbf38aa3b06077423 */ /* 0x000fe20000010007 */
[-C--:B------:R-:W-:Y:S01]  /*4170*/  LEA R30, P5, R16, R0.reuse, 0x1 ;  /* 0x00000000101e7211 */ /* 0x080fe200078a08ff */
[----:B------:R-:W-:Y:S01]  /*4180*/  IMAD R20, R82, 0x2, R19 ;  /* 0x0000000252147824 */ /* 0x000fe200078e0213 */
[----:B------:R-:W-:Y:S01]  /*4190*/  LEA.HI.X.SX32 R29, R17, R9, 0x1, P4 ;  /* 0x00000009111d7211 */ /* 0x000fe200020f0eff */
[----:B------:R-:W-:Y:S01]  /*41a0*/  FMUL R7, R6, R7 ;  /* 0x0000000706077220 */ /* 0x000fe20000400000 */
[----:B------:R-:W-:Y:S01]  /*41b0*/  LEA R36, P4, R19, R0, 0x1 ;  /* 0x0000000013247211 */ /* 0x000fe200078808ff */
[C---:B------:R-:W-:Y:S01]  /*41c0*/  FFMA.FTZ R12, R13.reuse, R12, 0.28857114911079406738 ;  /* 0x3e93bf990d0c7423 */ /* 0x040fe2000001000c */
[----:B------:R-:W-:Y:S01]  /*41d0*/  LEA.HI.X.SX32 R31, R16, R9, 0x1, P5 ;  /* 0x00000009101f7211 */ /* 0x000fe200028f0eff */
[----:B------:R-:W-:Y:S01]  /*41e0*/  FMUL R7, R6, R7 ;  /* 0x0000000706077220 */ /* 0x000fe20000400000 */
[----:B------:R-:W-:Y:S01]  /*41f0*/  LEA R38, P5, R20, R0, 0x1 ;  /* 0x0000000014267211 */ /* 0x000fe200078a08ff */
[C---:B------:R-:W-:Y:S01]  /*4200*/  FFMA.FTZ R12, R13.reuse, R12, -0.36067417263984680176 ;  /* 0xbeb8aa490d0c7423 */ /* 0x040fe2000001000c */
[----:B0-----:R-:W-:Y:S01]  /*4210*/  LOP3.LUT R52, R58, 0x20, RZ, 0x3c, !PT ;  /* 0x000000203a347812 */ /* 0x001fe200078e3cff */
[----:B------:R-:W-:Y:S01]  /*4220*/  FFMA.FTZ R6, R6, 1.4426950216293334961, R7 ;  /* 0x3fb8aa3b06067823 */ /* 0x000fe20000010007 */
[C---:B------:R-:W-:Y:S01]  /*4230*/  LEA R7, R82.reuse, R20, 0x1 ;  /* 0x0000001452077211 */ /* 0x040fe200078e08ff */
[----:B------:R-:W-:Y:S01]  /*4240*/  FFMA.FTZ R12, R13, R12, 0.48089820146560668945 ;  /* 0x3ef6384a0d0c7423 */ /* 0x000fe2000001000c */
[-C--:B------:R-:W-:Y:S01]  /*4250*/  LEA.HI.X.SX32 R37, R19, R9.reuse, 0x1, P4 ;  /* 0x0000000913257211 */ /* 0x080fe200020f0eff */
[----:B------:R-:W-:Y:S01]  /*4260*/  FADD R25, R5, R6 ;  /* 0x0000000605197221 */ /* 0x000fe20000000000 */
[----:B------:R-:W-:Y:S01]  /*4270*/  @P2 MOV R6, 0x7f800000 ;  /* 0x7f80000000062802 */ /* 0x000fe20000000f00 */
[----:B------:R-:W-:Y:S01]  /*4280*/  IMAD R5, R82, 0x2, R7 ;  /* 0x0000000252057824 */ /* 0x000fe200078e0207 */
[----:B------:R-:W-:Y:S01]  /*4290*/  LEA.HI.X.SX32 R39, R20, R9, 0x1, P5 ;  /* 0x0000000914277211 */ /* 0x000fe200028f0eff */
[----:B------:R-:W-:-:S02]  /*42a0*/  FFMA.FTZ R12, R13, R12, -0.72134751081466674805 ;  /* 0xbf38aa3b0d0c7423 */ /* 0x000fc4000001000c */
[----:B------:R-:W-:Y:S01]  /*42b0*/  @P2 FFMA.FTZ R25, R57, R6, +INF ;  /* 0x7f80000039192423 */ /* 0x000fe20000010006 */
[----:B------:R-:W-:Y:S01]  /*42c0*/  LEA R45, R82, R5, 0x1 ;  /* 0x00000005522d7211 */ /* 0x000fe200078e08ff */
[----:B------:R-:W-:Y:S01]  /*42d0*/  FMUL R12, R13, R12 ;  /* 0x0000000c0d0c7220 */ /* 0x000fe20000400000 */
[----:B------:R-:W-:Y:S01]  /*42e0*/  LOP3.LUT R6, R58, 0x60, RZ, 0x3c, !PT ;  /* 0x000000603a067812 */ /* 0x000fe200078e3cff */
[----:B------:R-:W0:Y:S01]  /*42f0*/  LDS.128 R20, [R58] ;  /* 0x000000003a147984 */ /* 0x000e220000000c00 */
[----:B------:R-:W-:Y:S01]  /*4300*/  LEA R42, P4, R5, R0, 0x1 ;  /* 0x00000000052a7211 */ /* 0x000fe200078808ff */
[----:B------:R-:W-:Y:S01]  /*4310*/  IMAD R47, R82, 0x2, R45 ;  /* 0x00000002522f7824 */ /* 0x000fe200078e022d */
[----:B------:R-:W-:Y:S01]  /*4320*/  FSETP.NEU.AND P2, PT, R60, RZ, PT ;  /* 0x000000ff3c00720b */ /* 0x000fe20003f4d000 */
[----:B------:R-:W-:Y:S01]  /*4330*/  FMUL R12, R13, R12 ;  /* 0x0000000c0d0c7220 */ /* 0x000fe20000400000 */
[----:B------:R-:W-:Y:S02]  /*4340*/  LEA.HI.X.SX32 R43, R5, R9, 0x1, P4 ;  /* 0x00000009052b7211 */ /* 0x000fe400020f0eff */
[----:B------:R-:W-:Y:S01]  /*4350*/  LEA R49, R82, R47, 0x1 ;  /* 0x0000002f52317211 */ /* 0x000fe200078e08ff */
[----:B------:R-:W-:Y:S01]  /*4360*/  FFMA.FTZ R13, R13, 1.4426950216293334961, R12 ;  /* 0x3fb8aa3b0d0d7823 */ /* 0x000fe2000001000c */
[----:B------:R-:W-:-:S02]  /*4370*/  LOP3.LUT R12, R58, 0x40, RZ, 0x3c, !PT ;  /* 0x000000403a0c7812 */ /* 0x000fc400078e3cff */
[----:B------:R-:W-:Y:S01]  /*4380*/  LEA R51, R82, R49, 0x1 ;  /* 0x0000003152337211 */ /* 0x000fe200078e08ff */
[----:B------:R-:W-:Y:S01]  /*4390*/  FADD R90, R14, R13 ;  /* 0x0000000d0e5a7221 */ /* 0x000fe20000000000 */
[----:B------:R-:W-:Y:S02]  /*43a0*/  @P3 MOV R13, 0x7f800000 ;  /* 0x7f800000000d3802 */ /* 0x000fe40000000f00 */
[-C--:B------:R-:W-:Y:S01]  /*43b0*/  LEA R48, P4, R49, R0.reuse, 0x1 ;  /* 0x0000000031307211 */ /* 0x080fe200078808ff */
[----:B------:R-:W-:Y:S01]  /*43c0*/  IMAD R53, R82, 0x2, R51 ;  /* 0x0000000252357824 */ /* 0x000fe200078e0233 */
[-C--:B------:R-:W-:Y:S01]  /*43d0*/  LEA R50, P5, R51, R0.reuse, 0x1 ;  /* 0x0000000033327211 */ /* 0x080fe200078a08ff */
[----:B------:R-:W-:Y:S01]  /*43e0*/  @P3 FFMA.FTZ R90, R60, R13, +INF ;  /* 0x7f8000003c5a3423 */ /* 0x000fe2000001000d */
[----:B------:R-:W-:Y:S02]  /*43f0*/  LEA R26, P3, R4, R0, 0x1 ;  /* 0x00000000041a7211 */ /* 0x000fe400078608ff */
[----:B------:R-:W-:-:S02]  /*4400*/  LEA R55, R82, R53, 0x1 ;  /* 0x0000003552377211 */ /* 0x000fc400078e08ff */
[----:B------:R-:W-:Y:S02]  /*4410*/  LEA.HI.X.SX32 R27, R4, R9, 0x1, P3 ;  /* 0x00000009041b7211 */ /* 0x000fe400018f0eff */
[C---:B------:R-:W-:Y:S02]  /*4420*/  LEA R57, R82.reuse, R55, 0x1 ;  /* 0x0000003752397211 */ /* 0x040fe400078e08ff */
[-C--:B-1----:R-:W-:Y:S02]  /*4430*/  LEA R32, P3, R15, R0.reuse, 0x1 ;  /* 0x000000000f207211 */ /* 0x082fe400078608ff */
[-C--:B------:R-:W-:Y:S01]  /*4440*/  LEA.HI.X.SX32 R49, R49, R9.reuse, 0x1, P4 ;  /* 0x0000000931317211 */ /* 0x080fe200020f0eff */
[----:B------:R-:W-:Y:S01]  /*4450*/  IMAD R59, R82, 0x2, R57 ;  /* 0x00000002523b7824 */ /* 0x000fe200078e0239 */
[----:B------:R-:W-:Y:S02]  /*4460*/  LEA.HI.X.SX32 R33, R15, R9, 0x1, P3 ;  /* 0x000000090f217211 */ /* 0x000fe400018f0eff */
[----:B------:R-:W-:Y:S01]  /*4470*/  LEA R34, P3, R18, R0, 0x1 ;  /* 0x0000000012227211 */ /* 0x000fe200078608ff */
[----:B------:R-:W-:Y:S01]  /*4480*/  LDS.128 R12, [R12] ;  /* 0x000000000c0c7984 */ /* 0x000fe20000000c00 */
[----:B------:R-:W-:-:S02]  /*4490*/  LEA R61, R82, R59, 0x1 ;  /* 0x0000003b523d7211 */ /* 0x000fc400078e08ff */
[----:B------:R-:W-:Y:S02]  /*44a0*/  LEA.HI.X.SX32 R35, R18, R9, 0x1, P3 ;  /* 0x0000000912237211 */ /* 0x000fe400018f0eff */
[C---:B------:R-:W-:Y:S01]  /*44b0*/  LEA R63, R82.reuse, R61, 0x1 ;  /* 0x0000003d523f7211 */ /* 0x040fe200078e08ff */
[----:B------:R1:W2:Y:S01]  /*44c0*/  LDS.128 R16, [R52] ;  /* 0x0000000034107984 */ /* 0x0002a20000000c00 */
[-C--:B------:R-:W-:Y:S02]  /*44d0*/  LEA R40, P3, R7, R0.reuse, 0x1 ;  /* 0x0000000007287211 */ /* 0x080fe400078608ff */
[-C--:B------:R-:W-:Y:S01]  /*44e0*/  LEA.HI.X.SX32 R51, R51, R9.reuse, 0x1, P5 ;  /* 0x0000000933337211 */ /* 0x080fe200028f0eff */
[----:B------:R-:W-:Y:S01]  /*44f0*/  IMAD R65, R82, 0x2, R63 ;  /* 0x0000000252417824 */ /* 0x000fe200078e023f */
[----:B------:R-:W-:Y:S01]  /*4500*/  LEA.HI.X.SX32 R41, R7, R9, 0x1, P3 ;  /* 0x0000000907297211 */ /* 0x000fe200018f0eff */
[----:B0-----:R-:W-:Y:S01]  /*4510*/  STG.E.U16 [R26.64], R20 ;  /* 0x000000141a007986 */ /* 0x001fe2000c101504 */
[----:B------:R-:W-:-:S02]  /*4520*/  LEA R44, P3, R45, R0, 0x1 ;  /* 0x000000002d2c7211 */ /* 0x000fc400078608ff */
[C---:B------:R-:W-:Y:S01]  /*4530*/  LEA R67, R82.reuse, R65, 0x1 ;  /* 0x0000004152437211 */ /* 0x040fe200078e08ff */
[----:B------:R-:W0:Y:S01]  /*4540*/  LDS.128 R4, [R6] ;  /* 0x0000000006047984 */ /* 0x000e220000000c00 */
[----:B------:R-:W-:Y:S02]  /*4550*/  LEA.HI.X.SX32 R45, R45, R9, 0x1, P3 ;  /* 0x000000092d2d7211 */ /* 0x000fe400018f0eff */
[C---:B------:R-:W-:Y:S02]  /*4560*/  LEA R69, R82.reuse, R67, 0x1 ;  /* 0x0000004352457211 */ /* 0x040fe400078e08ff */
[-C--:B------:R-:W-:Y:S02]  /*4570*/  LEA R46, P3, R47, R0.reuse, 0x1 ;  /* 0x000000002f2e7211 */ /* 0x080fe400078608ff */
[----:B------:R-:W-:Y:S01]  /*4580*/  LEA R54, P4, R55, R0, 0x1 ;  /* 0x0000000037367211 */ /* 0x000fe200078808ff */
[----:B------:R-:W-:Y:S01]  /*4590*/  IMAD R71, R82, 0x2, R69 ;  /* 0x0000000252477824 */ /* 0x000fe200078e0245 */
[----:B------:R-:W-:-:S02]  /*45a0*/  LEA.HI.X.SX32 R47, R47, R9, 0x1, P3 ;  /* 0x000000092f2f7211 */ /* 0x000fc400018f0eff */
[-C--:B-1----:R-:W-:Y:S02]  /*45b0*/  LEA R52, P3, R53, R0.reuse, 0x1 ;  /* 0x0000000035347211 */ /* 0x082fe400078608ff */
[C---:B------:R-:W-:Y:S02]  /*45c0*/  LEA R73, R82.reuse, R71, 0x1 ;  /* 0x0000004752497211 */ /* 0x040fe400078e08ff */
[----:B------:R-:W-:Y:S02]  /*45d0*/  LEA R56, P5, R57, R0, 0x1 ;  /* 0x0000000039387211 */ /* 0x000fe400078a08ff */
[C---:B------:R-:W-:Y:S02]  /*45e0*/  LEA R75, R82.reuse, R73, 0x1 ;  /* 0x00000049524b7211 */ /* 0x040fe400078e08ff */
[-C--:B------:R-:W-:Y:S02]  /*45f0*/  LEA.HI.X.SX32 R53, R53, R9.reuse, 0x1, P3 ;  /* 0x0000000935357211 */ /* 0x080fe400018f0eff */
[-C--:B------:R-:W-:Y:S01]  /*4600*/  LEA.HI.X.SX32 R55, R55, R9.reuse, 0x1, P4 ;  /* 0x0000000937377211 */ /* 0x080fe200020f0eff */
[----:B------:R-:W-:Y:S01]  /*4610*/  IMAD R77, R82, 0x2, R75 ;  /* 0x00000002524d7824 */ /* 0x000fe200078e024b */
[----:B------:R-:W-:-:S02]  /*4620*/  LEA.HI.X.SX32 R57, R57, R9, 0x1, P5 ;  /* 0x0000000939397211 */ /* 0x000fc400028f0eff */
[-C--:B------:R-:W-:Y:S02]  /*4630*/  LEA R58, P3, R59, R0.reuse, 0x1 ;  /* 0x000000003b3a7211 */ /* 0x080fe400078608ff */
[C---:B------:R-:W-:Y:S02]  /*4640*/  LEA R79, R82.reuse, R77, 0x1 ;  /* 0x0000004d524f7211 */ /* 0x040fe400078e08ff */
[-C--:B------:R-:W-:Y:S01]  /*4650*/  LEA R60, P4, R61, R0.reuse, 0x1 ;  /* 0x000000003d3c7211 */ /* 0x080fe200078808ff */
[----:B--2---:R1:W-:Y:S01]  /*4660*/  STG.E.U16 [R28.64], R16 ;  /* 0x000000101c007986 */ /* 0x0043e2000c101504 */
[C---:B------:R-:W-:Y:S02]  /*4670*/  LEA R81, R82.reuse, R79, 0x1 ;  /* 0x0000004f52517211 */ /* 0x040fe400078e08ff */
[----:B------:R-:W-:Y:S01]  /*4680*/  LEA R62, P5, R63, R0, 0x1 ;  /* 0x000000003f3e7211 */ /* 0x000fe200078a08ff */
[----:B------:R-:W-:Y:S01]  /*4690*/  STG.E.U16 [R30.64], R12 ;  /* 0x0000000c1e007986 */ /* 0x000fe2000c101504 */
[-C--:B------:R-:W-:Y:S01]  /*46a0*/  LEA.HI.X.SX32 R59, R59, R9.reuse, 0x1, P3 ;  /* 0x000000093b3b7211 */ /* 0x080fe200018f0eff */
[----:B------:R-:W-:Y:S01]  /*46b0*/  IMAD R83, R82, 0x2, R81 ;  /* 0x0000000252537824 */ /* 0x000fe200078e0251 */
[----:B------:R-:W-:-:S02]  /*46c0*/  LEA.HI.X.SX32 R61, R61, R9, 0x1, P4 ;  /* 0x000000093d3d7211 */ /* 0x000fc400020f0eff */
[----:B------:R-:W-:Y:S01]  /*46d0*/  LEA.HI.X.SX32 R63, R63, R9, 0x1, P5 ;  /* 0x000000093f3f7211 */ /* 0x000fe200028f0eff */
[----:B0-----:R0:W-:Y:S01]  /*46e0*/  STG.E.U16 [R32.64], R4 ;  /* 0x0000000420007986 */ /* 0x0011e2000c101504 */
[-C--:B------:R-:W-:Y:S02]  /*46f0*/  LEA R64, P3, R65, R0.reuse, 0x1 ;  /* 0x0000000041407211 */ /* 0x080fe400078608ff */
[-C--:B------:R-:W-:Y:S02]  /*4700*/  LEA R66, P4, R67, R0.reuse, 0x1 ;  /* 0x0000000043427211 */ /* 0x080fe400078808ff */
[----:B------:R-:W-:Y:S02]  /*4710*/  LEA R68, P5, R69, R0, 0x1 ;  /* 0x0000000045447211 */ /* 0x000fe400078a08ff */
[----:B------:R-:W-:Y:S02]  /*4720*/  LEA R85, R82, R83, 0x1 ;  /* 0x0000005352557211 */ /* 0x000fe400078e08ff */
[----:B------:R-:W-:-:S02]  /*4730*/  LEA.HI.X.SX32 R65, R65, R9, 0x1, P3 ;  /* 0x0000000941417211 */ /* 0x000fc400018f0eff */
[-C--:B------:R-:W-:Y:S02]  /*4740*/  LEA.HI.X.SX32 R67, R67, R9.reuse, 0x1, P4 ;  /* 0x0000000943437211 */ /* 0x080fe400020f0eff */
[----:B------:R-:W-:Y:S02]  /*4750*/  LEA.HI.X.SX32 R69, R69, R9, 0x1, P5 ;  /* 0x0000000945457211 */ /* 0x000fe400028f0eff */
[-C--:B------:R-:W-:Y:S02]  /*4760*/  LEA R70, P3, R71, R0.reuse, 0x1 ;  /* 0x0000000047467211 */ /* 0x080fe400078608ff */
[-C--:B------:R-:W-:Y:S02]  /*4770*/  LEA R72, P4, R73, R0.reuse, 0x1 ;  /* 0x0000000049487211 */ /* 0x080fe400078808ff */
[----:B------:R-:W-:Y:S02]  /*4780*/  LEA R74, P5, R75, R0, 0x1 ;  /* 0x000000004b4a7211 */ /* 0x000fe400078a08ff */
[----:B------:R-:W-:-:S02]  /*4790*/  LEA R87, R82, R85, 0x1 ;  /* 0x0000005552577211 */ /* 0x000fc400078e08ff */
[-C--:B------:R-:W-:Y:S02]  /*47a0*/  LEA.HI.X.SX32 R71, R71, R9.reuse, 0x1, P3 ;  /* 0x0000000947477211 */ /* 0x080fe400018f0eff */
[-C--:B------:R-:W-:Y:S01]  /*47b0*/  LEA.HI.X.SX32 R73, R73, R9.reuse, 0x1, P4 ;  /* 0x0000000949497211 */ /* 0x080fe200020f0eff */
[----:B------:R-:W-:Y:S01]  /*47c0*/  IMAD R89, R82, 0x2, R87 ;  /* 0x0000000252597824 */ /* 0x000fe200078e0257 */
[----:B------:R-:W-:Y:S02]  /*47d0*/  LEA.HI.X.SX32 R75, R75, R9, 0x1, P5 ;  /* 0x000000094b4b7211 */ /* 0x000fe400028f0eff */
[-C--:B------:R-:W-:Y:S02]  /*47e0*/  LEA R76, P3, R77, R0.reuse, 0x1 ;  /* 0x000000004d4c7211 */ /* 0x080fe400078608ff */
[-C--:B------:R-:W-:Y:S02]  /*47f0*/  LEA R78, P4, R79, R0.reuse, 0x1 ;  /* 0x000000004f4e7211 */ /* 0x080fe400078808ff */
[----:B------:R-:W-:-:S02]  /*4800*/  LEA R80, P5, R81, R0, 0x1 ;  /* 0x0000000051507211 */ /* 0x000fc400078a08ff */
[-C--:B------:R-:W-:Y:S02]  /*4810*/  LEA.HI.X.SX32 R77, R77, R9.reuse, 0x1, P3 ;  /* 0x000000094d4d7211 */ /* 0x080fe400018f0eff */
[-C--:B------:R-:W-:Y:S02]  /*4820*/  LEA.HI.X.SX32 R79, R79, R9.reuse, 0x1, P4 ;  /* 0x000000094f4f7211 */ /* 0x080fe400020f0eff */
[----:B------:R-:W-:Y:S02]  /*4830*/  LEA.HI.X.SX32 R81, R81, R9, 0x1, P5 ;  /* 0x0000000951517211 */ /* 0x000fe400028f0eff */
[-C--:B------:R-:W-:Y:S02]  /*4840*/  LEA R82, P3, R83, R0.reuse, 0x1 ;  /* 0x0000000053527211 */ /* 0x080fe400078608ff */
[-C--:B------:R-:W-:Y:S02]  /*4850*/  LEA R84, P4, R85, R0.reuse, 0x1 ;  /* 0x0000000055547211 */ /* 0x080fe400078808ff */
[----:B------:R-:W-:-:S02]  /*4860*/  LEA R86, P5, R87, R0, 0x1 ;  /* 0x0000000057567211 */ /* 0x000fc400078a08ff */
[----:B------:R-:W-:Y:S02]  /*4870*/  LEA R88, P6, R89, R0, 0x1 ;  /* 0x0000000059587211 */ /* 0x000fe400078c08ff */
[-C--:B------:R-:W-:Y:S02]  /*4880*/  LEA.HI.X.SX32 R83, R83, R9.reuse, 0x1, P3 ;  /* 0x0000000953537211 */ /* 0x080fe400018f0eff */
[-C--:B------:R-:W-:Y:S02]  /*4890*/  LEA.HI.X.SX32 R85, R85, R9.reuse, 0x1, P4 ;  /* 0x0000000955557211 */ /* 0x080fe400020f0eff */
[-C--:B------:R-:W-:Y:S02]  /*48a0*/  LEA.HI.X.SX32 R87, R87, R9.reuse, 0x1, P5 ;  /* 0x0000000957577211 */ /* 0x080fe400028f0eff */
[----:B------:R-:W-:Y:S02]  /*48b0*/  LEA.HI.X.SX32 R89, R89, R9, 0x1, P6 ;  /* 0x0000000959597211 */ /* 0x000fe400030f0eff */
[----:B------:R-:W-:-:S02]  /*48c0*/  PRMT R0, R20, 0x7632, R0 ;  /* 0x0000763214007816 */ /* 0x000fc40000000000 */
[----:B------:R-:W-:Y:S02]  /*48d0*/  PRMT R9, R16, 0x7632, R9 ;  /* 0x0000763210097816 */ /* 0x000fe40000000009 */
[----:B------:R-:W-:Y:S01]  /*48e0*/  PRMT R27, R12, 0x7632, R27 ;  /* 0x000076320c1b7816 */ /* 0x000fe2000000001b */
[----:B------:R2:W-:Y:S01]  /*48f0*/  STG.E.U16 [R34.64], R0 ;  /* 0x0000000022007986 */ /* 0x0005e2000c101504 */
[----:B-1----:R-:W-:Y:S02]  /*4900*/  PRMT R29, R4, 0x7632, R29 ;  /* 0x00007632041d7816 */ /* 0x002fe4000000001d */
[----:B0-----:R-:W-:Y:S01]  /*4910*/  PRMT R4, R21, 0x7632, R4 ;  /* 0x0000763215047816 */ /* 0x001fe20000000004 */
[----:B------:R0:W-:Y:S01]  /*4920*/  STG.E.U16 [R36.64], R9 ;  /* 0x0000000924007986 */ /* 0x0001e2000c101504 */
[----:B------:R-:W-:Y:S02]  /*4930*/  PRMT R26, R17, 0x7632, R26 ;  /* 0x00007632111a7816 */ /* 0x000fe4000000001a */
[----:B------:R-:W-:Y:S01]  /*4940*/  PRMT R28, R5, 0x7632, R28 ;  /* 0x00007632051c7816 */ /* 0x000fe2000000001c */
[----:B------:R-:W-:Y:S01]  /*4950*/  STG.E.U16 [R38.64], R27 ;  /* 0x0000001b26007986 */ /* 0x000fe2000c101504 */
[----:B------:R-:W-:-:S02]  /*4960*/  PRMT R33, R22, 0x7632, R33 ;  /* 0x0000763216217816 */ /* 0x000fc40000000021 */
[----:B------:R-:W-:Y:S01]  /*4970*/  FSEL R25, R25, -INF , P1 ;  /* 0xff80000019197808 */ /* 0x000fe20000800000 */
[----:B------:R1:W-:Y:S01]  /*4980*/  STG.E.U16 [R40.64], R29 ;  /* 0x0000001d28007986 */ /* 0x0003e2000c101504 */
[----:B--2---:R-:W-:Y:S02]  /*4990*/  PRMT R0, R13, 0x7632, R0 ;  /* 0x000076320d007816 */ /* 0x004fe40000000000 */
[----:B------:R-:W-:Y:S01]  /*49a0*/  PRMT R34, R18, 0x7632, R34 ;  /* 0x0000763212227816 */ /* 0x000fe20000000022 */
[----:B------:R2:W-:Y:S01]  /*49b0*/  STG.E.U16 [R42.64], R21 ;  /* 0x000000152a007986 */ /* 0x0005e2000c101504 */
[----:B------:R-:W-:Y:S01]  /*49c0*/  PRMT R35, R14, 0x7632, R35 ;  /* 0x000076320e237816 */ /* 0x000fe20000000023 */
[----:B------:R-:W-:Y:S01]  /*49d0*/  FFMA R24, R25, 0.69314718246459960938, R24 ;  /* 0x3f31721819187823 */ /* 0x000fe20000000018 */
[----:B0-----:R-:W-:Y:S01]  /*49e0*/  PRMT R36, R6, 0x7632, R36 ;  /* 0x0000763206247816 */ /* 0x001fe20000000024 */
[----:B------:R0:W-:Y:S01]  /*49f0*/  STG.E.U16 [R44.64], R17 ;  /* 0x000000112c007986 */ /* 0x0001e2000c101504 */
[----:B------:R-:W-:-:S03]  /*4a00*/  FSEL R90, R90, -INF , P2 ;  /* 0xff8000005a5a7808 */ /* 0x000fc60001000000 */
[----:B------:R3:W-:Y:S01]  /*4a10*/  STG.E.U16 [R46.64], R13 ;  /* 0x0000000d2e007986 */ /* 0x0007e2000c101504 */
[----:B-1----:R-:W-:Y:S01]  /*4a20*/  PRMT R41, R23, 0x7632, R41 ;  /* 0x0000763217297816 */ /* 0x002fe20000000029 */
[----:B------:R-:W-:Y:S02]  /*4a30*/  FFMA R25, R90, 0.69314718246459960938, R11 ;  /* 0x3f3172185a197823 */ /* 0x000fe4000000000b */
[----:B------:R3:W-:Y:S01]  /*4a40*/  STG.E.U16 [R48.64], R5 ;  /* 0x0000000530007986 */ /* 0x0007e2000c101504 */
[----:B--2---:R-:W-:Y:S02]  /*4a50*/  PRMT R42, R19, 0x7632, R42 ;  /* 0x00007632132a7816 */ /* 0x004fe4000000002a */
[----:B------:R-:W-:Y:S01]  /*4a60*/  PRMT R43, R15, 0x7632, R43 ;  /* 0x000076320f2b7816 */ /* 0x000fe2000000002b */
[----:B------:R3:W-:Y:S01]  /*4a70*/  STG.E.U16 [R50.64], R4 ;  /* 0x0000000432007986 */ /* 0x0007e2000c101504 */
[----:B0-----:R-:W-:-:S03]  /*4a80*/  PRMT R44, R7, 0x7632, R44 ;  /* 0x00007632072c7816 */ /* 0x001fc6000000002c */
[----:B------:R3:W-:Y:S04]  /*4a90*/  STG.E.U16 [R52.64], R26 ;  /* 0x0000001a34007986 */ /* 0x0007e8000c101504 */
        /* <DEDUP_REMOVED lines=18> */
[----:B------:R-:W-:Y:S06]  /*4bc0*/  BAR.SYNC.DEFER_BLOCKING 0x0 ;  /* 0x0000000000007b1d */ /* 0x000fec0000010000 */
[----:B------:R3:W-:Y:S04]  /*4bd0*/  STS.64 [R10], R24 ;  /* 0x000000180a007388 */ /* 0x0007e80000000a00 */
[----:B------:R-:W-:Y:S06]  /*4be0*/  BAR.SYNC.DEFER_BLOCKING 0x0 ;  /* 0x0000000000007b1d */ /* 0x000fec0000010000 */
[----:B------:R-:W-:Y:S05]  /*4bf0*/  @P0 EXIT ;  /* 0x000000000000094d */ /* 0x000fea0003800000 */
[----:B---3--:R-:W0:Y:S01]  /*4c00*/  LDS R7, [R8] ;  /* 0x0000000008077984 */ /* 0x008e220000000800 */
[----:B------:R-:W-:Y:S01]  /*4c10*/  IMAD R2, R2, c[0x0][0x1cc], RZ ;  /* 0x0000730002027a24 */ /* 0x000fe200078e02ff */
[C---:B------:R-:W-:Y:S01]  /*4c20*/  SHF.L.U32 R5, R3.reuse, 0x2, RZ ;  /* 0x0000000203057819 */ /* 0x040fe200000006ff */
[----:B------:R-:W-:-:S03]  /*4c30*/  IMAD.HI R4, R3, 0x4, RZ ;  /* 0x0000000403047827 */ /* 0x000fc600078e02ff */
[C---:B------:R-:W-:Y:S01]  /*4c40*/  SHF.L.U32 R0, R2.reuse, 0x2, RZ ;  /* 0x0000000202007819 */ /* 0x040fe200000006ff */
[----:B------:R-:W-:-:S03]  /*4c50*/  IMAD.HI R3, R2, 0x4, RZ ;  /* 0x0000000402037827 */ /* 0x000fc600078e02ff */
[----:B------:R-:W-:-:S04]  /*4c60*/  IADD3 R2, P0, P1, R5, c[0x0][0x180], R0 ;  /* 0x0000600005027a10 */ /* 0x000fc8000791e000 */
[----:B------:R-:W-:-:S05]  /*4c70*/  IADD3.X R3, R4, c[0x0][0x184], R3, P0, P1 ;  /* 0x0000610004037a10 */ /* 0x000fca00007e2403 */
[----:B0-----:R-:W-:Y:S01]  /*4c80*/  STG.E [R2.64], R7 ;  /* 0x0000000702007986 */ /* 0x001fe2000c101904 */
[----:B------:R-:W-:Y:S05]  /*4c90*/  EXIT ;  /* 0x000000000000794d */ /* 0x000fea0003800000 */
.L_x_3:
[----:B------:R-:W-:-:S00]  /*4ca0*/  BRA `(.L_x_3) ;  /* 0xfffffff000007947 */ /* 0x000fc0000383ffff */
[----:B------:R-:W-:-:S00]  /*4cb0*/  NOP ;  /* 0x0000000000007918 */ /* 0x000fc00000000000 */
        /* <DEDUP_REMOVED lines=12> */
.L_x_4:


//--------------------- .nv.global.init           --------------------------
	.section	.nv.global.init,"aw",@progbits
.nv.global.init:
	.type		_$_str,@object
	.size		_$_str,(.L_0 - _$_str)
_$_str:
        /*0000*/ 	.byte	0x5f, 0x5f, 0x43, 0x55, 0x44, 0x41, 0x5f, 0x46, 0x54, 0x5a, 0x00
.L_0:


//--------------------- .nv.shared.attn_fwd       --------------------------
	.section	.nv.shared.attn_fwd,"aw",@nobits
	.sectionflags	@""
	.align	16
